// auto-generated by cutlass_sweep.epilogue — config: {"arch": "sm_100", "cluster_m": 2, "cluster_n": 1, "dtype": "fp16", "fusion": "bias", "tile_k": 64, "tile_m": 256, "tile_n": 128}
#include "cutlass/cutlass.h"
#include "cutlass/gemm/collective/collective_builder.hpp"
#include "cutlass/gemm/device/gemm_universal_adapter.h"
#include "cutlass/gemm/kernel/gemm_universal.hpp"
#include "cutlass/epilogue/collective/collective_builder.hpp"
#include "cutlass/epilogue/fusion/operations.hpp"
#include "cutlass/epilogue/thread/activation.h"

using Elem = cutlass::half_t;
using Acc  = float;
using TileShape    = cute::Shape<cute::_256, cute::_128, cute::_64>;
using ClusterShape = cute::Shape<cute::_2, cute::_1, cute::_1>;
using FusionOp     = cutlass::epilogue::fusion::LinCombPerRowBias<Elem, Acc>;

using CollectiveEpilogue = typename cutlass::epilogue::collective::CollectiveBuilder<
    cutlass::arch::Sm100, cutlass::arch::OpClassTensorOp,
    TileShape, ClusterShape,
    cutlass::epilogue::collective::EpilogueTileAuto,
    Acc, Acc,
    Elem, cutlass::layout::RowMajor, 128 / cutlass::sizeof_bits<Elem>::value,
    Elem, cutlass::layout::RowMajor, 128 / cutlass::sizeof_bits<Elem>::value,
    cutlass::epilogue::collective::EpilogueScheduleAuto,
    FusionOp
  >::CollectiveOp;

using CollectiveMainloop = typename cutlass::gemm::collective::CollectiveBuilder<
    cutlass::arch::Sm100, cutlass::arch::OpClassTensorOp,
    Elem, cutlass::layout::RowMajor, 128 / cutlass::sizeof_bits<Elem>::value,
    Elem, cutlass::layout::ColumnMajor, 128 / cutlass::sizeof_bits<Elem>::value,
    Acc,
    TileShape, ClusterShape,
    cutlass::gemm::collective::StageCountAutoCarveout<
        static_cast<int>(sizeof(typename CollectiveEpilogue::SharedStorage))>,
    cutlass::gemm::collective::KernelScheduleAuto
  >::CollectiveOp;

using GemmKernel = cutlass::gemm::kernel::GemmUniversal<
    cute::Shape<int,int,int,int>, CollectiveMainloop, CollectiveEpilogue>;
using Gemm = cutlass::gemm::device::GemmUniversalAdapter<GemmKernel>;

auto* _anchor = &cutlass::device_kernel<GemmKernel>;


// ===== COMPILED SASS (sm_100a) =====

	.target	sm_100a

	.elftype	@"ET_EXEC"


//--------------------- .note.nv.tkinfo           --------------------------
	.section	.note.nv.tkinfo,"",@"SHT_NOTE"
	.sectionflags	@"SHF_NOTE_NV_TKINFO"
	.tkinfo
        /*0018*/ 	.word	0x00000002
        /*0030*/ 	.string	""
        /*0030*/ 	.string	"ptxas"
        /*0030*/ 	.string	"Cuda compilation tools, release 13.0, V13.0.88"
        /*0030*/ 	.string	"Build cuda_13.0.r13.0/compiler.36424714_0"
        /*0030*/ 	.string	"-arch sm_100a -m 64 "



//--------------------- .note.nv.cuinfo           --------------------------
	.section	.note.nv.cuinfo,"",@"SHT_NOTE"
	.sectionflags	@"SHF_NOTE_NV_CUINFO"
        /*0018*/ 	.short	0x0002
        /*001a*/ 	.short	0x0064
        /*001c*/ 	.short	0x0082
	.zero		2


//--------------------- .nv.info                  --------------------------
	.section	.nv.info,"",@"SHT_CUDA_INFO"
	.align	4


	//----- nvinfo : EIATTR_REGCOUNT
	.align		4
        /*0000*/ 	.byte	0x04, 0x2f
        /*0002*/ 	.short	(.L_19 - .L_18)
	.align		4
.L_18:
        /*0004*/ 	.word	index@(_ZN7cutlass13device_kernelINS_4gemm6kernel13GemmUniversalIN4cute5tupleIJiiiiEEENS1_10collective13CollectiveMmaINS1_35MainloopSm100TmaUmmaWarpSpecializedILi8ELi2ELi4ENS5_IJNS4_1CILi2EEENSA_ILi1EEESC_EEEEENS5_IJNSA_ILi256EEENSA_ILi128EEENSA_ILi64EEEEEENS_6half_tENS5_IJlSC_lEEESJ_SK_NS4_8TiledMMAINS4_8MMA_AtomIJNS4_26SM100_MMA_F16BF16_2x1SM_SSISJ_SJ_fLi256ELi128ELNS4_4UMMA5MajorE0ELSP_0ELNSO_7ScaleInE0ELSQ_0EEEEEENS4_6LayoutINS5_IJSC_SC_SC_EEENS5_IJNSA_ILi0EEESV_SV_EEEEENS5_IJNS4_10UnderscoreESY_SY_EEEEENS4_18SM100_TMA_2SM_LOADENS4_14ComposedLayoutINS4_7SwizzleILi3ELi4ELi3EEENS4_18smem_ptr_flag_bitsILi16EEENST_INS5_IJNSA_ILi8EEESH_EEENS5_IJSH_SC_EEEEEEEvNS4_8identityES11_S1B_vS1C_EENS_8epilogue10collective18CollectiveEpilogueINS1E_23Sm100TmaWarpSpecializedILi4ELi2ELi32ELb1ELb0EEEJNS5_IJSG_SG_SH_EEENS5_IJNST_ISG_SC_EENST_INSA_ILi32EEESC_EEEEESJ_SK_SJ_SK_NS1E_6fusion15FusionCallbacksIS1I_NS1O_17LinCombPerRowBiasISJ_fSJ_SJ_fLi8ELNS_15FloatRoundStyleE2EEES1J_S1N_JEEENS4_5SM1004TMEM4LOAD26SM100_TMEM_LOAD_32dp32b32xENS4_13SM90_TMA_LOADENS12_INS13_ILi2ELi4ELi3EEES16_NST_INS5_IJS17_S1L_EEENS5_IJS1L_SC_EEEEEEENS4_39AutoVectorizingCopyWithAssumedAlignmentILi128EEENS4_14SM90_TMA_STOREES23_S25_S25_EEEvvEEEEvNT_6ParamsE)
        /*0008*/ 	.word	0x0000007b


	//----- nvinfo : EIATTR_FRAME_SIZE
	.align		4
.L_19:
        /*000c*/ 	.byte	0x04, 0x11
        /*000e*/ 	.short	(.L_21 - .L_20)
	.align		4
.L_20:
        /*0010*/ 	.word	index@($__internal_2_$__cuda_sm10x_tcgen05_guardrail_trap_unallocated_columns_being_dealloced)
        /*0014*/ 	.word	0x00000000


	//----- nvinfo : EIATTR_FRAME_SIZE
	.align		4
.L_21:
        /*0018*/ 	.byte	0x04, 0x11
        /*001a*/ 	.short	(.L_23 - .L_22)
	.align		4
.L_22:
        /*001c*/ 	.word	index@($__internal_1_$__cuda_sm10x_tcgen05_guardrail_trap_phase_invalid_during_alloc)
        /*0020*/ 	.word	0x00000000


	//----- nvinfo : EIATTR_FRAME_SIZE
	.align		4
.L_23:
        /*0024*/ 	.byte	0x04, 0x11
        /*0026*/ 	.short	(.L_25 - .L_24)
	.align		4
.L_24:
        /*0028*/ 	.word	index@($__internal_0_$__cuda_sm10x_tcgen05_guardrail_trap_col_being_dealloced_not_returned_by_alloc)
        /*002c*/ 	.word	0x00000000


	//----- nvinfo : EIATTR_FRAME_SIZE
	.align		4
.L_25:
        /*0030*/ 	.byte	0x04, 0x11
        /*0032*/ 	.short	(.L_27 - .L_26)
	.align		4
.L_26:
        /*0034*/ 	.word	index@(_ZN7cutlass13device_kernelINS_4gemm6kernel13GemmUniversalIN4cute5tupleIJiiiiEEENS1_10collective13CollectiveMmaINS1_35MainloopSm100TmaUmmaWarpSpecializedILi8ELi2ELi4ENS5_IJNS4_1CILi2EEENSA_ILi1EEESC_EEEEENS5_IJNSA_ILi256EEENSA_ILi128EEENSA_ILi64EEEEEENS_6half_tENS5_IJlSC_lEEESJ_SK_NS4_8TiledMMAINS4_8MMA_AtomIJNS4_26SM100_MMA_F16BF16_2x1SM_SSISJ_SJ_fLi256ELi128ELNS4_4UMMA5MajorE0ELSP_0ELNSO_7ScaleInE0ELSQ_0EEEEEENS4_6LayoutINS5_IJSC_SC_SC_EEENS5_IJNSA_ILi0EEESV_SV_EEEEENS5_IJNS4_10UnderscoreESY_SY_EEEEENS4_18SM100_TMA_2SM_LOADENS4_14ComposedLayoutINS4_7SwizzleILi3ELi4ELi3EEENS4_18smem_ptr_flag_bitsILi16EEENST_INS5_IJNSA_ILi8EEESH_EEENS5_IJSH_SC_EEEEEEEvNS4_8identityES11_S1B_vS1C_EENS_8epilogue10collective18CollectiveEpilogueINS1E_23Sm100TmaWarpSpecializedILi4ELi2ELi32ELb1ELb0EEEJNS5_IJSG_SG_SH_EEENS5_IJNST_ISG_SC_EENST_INSA_ILi32EEESC_EEEEESJ_SK_SJ_SK_NS1E_6fusion15FusionCallbacksIS1I_NS1O_17LinCombPerRowBiasISJ_fSJ_SJ_fLi8ELNS_15FloatRoundStyleE2EEES1J_S1N_JEEENS4_5SM1004TMEM4LOAD26SM100_TMEM_LOAD_32dp32b32xENS4_13SM90_TMA_LOADENS12_INS13_ILi2ELi4ELi3EEES16_NST_INS5_IJS17_S1L_EEENS5_IJS1L_SC_EEEEEEENS4_39AutoVectorizingCopyWithAssumedAlignmentILi128EEENS4_14SM90_TMA_STOREES23_S25_S25_EEEvvEEEEvNT_6ParamsE)
        /*0038*/ 	.word	0x00000000


	//----- nvinfo : EIATTR_MIN_STACK_SIZE
	.align		4
.L_27:
        /*003c*/ 	.byte	0x04, 0x12
        /*003e*/ 	.short	(.L_29 - .L_28)
	.align		4
.L_28:
        /*0040*/ 	.word	index@(_ZN7cutlass13device_kernelINS_4gemm6kernel13GemmUniversalIN4cute5tupleIJiiiiEEENS1_10collective13CollectiveMmaINS1_35MainloopSm100TmaUmmaWarpSpecializedILi8ELi2ELi4ENS5_IJNS4_1CILi2EEENSA_ILi1EEESC_EEEEENS5_IJNSA_ILi256EEENSA_ILi128EEENSA_ILi64EEEEEENS_6half_tENS5_IJlSC_lEEESJ_SK_NS4_8TiledMMAINS4_8MMA_AtomIJNS4_26SM100_MMA_F16BF16_2x1SM_SSISJ_SJ_fLi256ELi128ELNS4_4UMMA5MajorE0ELSP_0ELNSO_7ScaleInE0ELSQ_0EEEEEENS4_6LayoutINS5_IJSC_SC_SC_EEENS5_IJNSA_ILi0EEESV_SV_EEEEENS5_IJNS4_10UnderscoreESY_SY_EEEEENS4_18SM100_TMA_2SM_LOADENS4_14ComposedLayoutINS4_7SwizzleILi3ELi4ELi3EEENS4_18smem_ptr_flag_bitsILi16EEENST_INS5_IJNSA_ILi8EEESH_EEENS5_IJSH_SC_EEEEEEEvNS4_8identityES11_S1B_vS1C_EENS_8epilogue10collective18CollectiveEpilogueINS1E_23Sm100TmaWarpSpecializedILi4ELi2ELi32ELb1ELb0EEEJNS5_IJSG_SG_SH_EEENS5_IJNST_ISG_SC_EENST_INSA_ILi32EEESC_EEEEESJ_SK_SJ_SK_NS1E_6fusion15FusionCallbacksIS1I_NS1O_17LinCombPerRowBiasISJ_fSJ_SJ_fLi8ELNS_15FloatRoundStyleE2EEES1J_S1N_JEEENS4_5SM1004TMEM4LOAD26SM100_TMEM_LOAD_32dp32b32xENS4_13SM90_TMA_LOADENS12_INS13_ILi2ELi4ELi3EEES16_NST_INS5_IJS17_S1L_EEENS5_IJS1L_SC_EEEEEEENS4_39AutoVectorizingCopyWithAssumedAlignmentILi128EEENS4_14SM90_TMA_STOREES23_S25_S25_EEEvvEEEEvNT_6ParamsE)
        /*0044*/ 	.word	0x00000000
.L_29:


//--------------------- .nv.compat                --------------------------
	.section	.nv.compat,"",@"SHT_CUDA_COMPAT_INFO"
	.align	4
        /*0000*/ 	.byte	0x02, 0x09, 0x01, 0x00, 0x02, 0x02, 0x02, 0x00, 0x02, 0x05, 0x05, 0x00, 0x03, 0x07, 0x01, 0x01
        /*0010*/ 	.byte	0x02, 0x03, 0x01, 0x00, 0x02, 0x06, 0x01, 0x00, 0x04, 0x0b, 0x08, 0x00, 0x09, 0x00, 0x00, 0x00
        /*0020*/ 	.byte	0x00, 0x00, 0x00, 0x00


//--------------------- .nv.info._ZN7cutlass13device_kernelINS_4gemm6kernel13GemmUniversalIN4cute5tupleIJiiiiEEENS1_10collective13CollectiveMmaINS1_35MainloopSm100TmaUmmaWarpSpecializedILi8ELi2ELi4ENS5_IJNS4_1CILi2EEENSA_ILi1EEESC_EEEEENS5_IJNSA_ILi256EEENSA_ILi128EEENSA_ILi64EEEEEENS_6half_tENS5_IJlSC_lEEESJ_SK_NS4_8TiledMMAINS4_8MMA_AtomIJNS4_26SM100_MMA_F16BF16_2x1SM_SSISJ_SJ_fLi256ELi128ELNS4_4UMMA5MajorE0ELSP_0ELNSO_7ScaleInE0ELSQ_0EEEEEENS4_6LayoutINS5_IJSC_SC_SC_EEENS5_IJNSA_ILi0EEESV_SV_EEEEENS5_IJNS4_10UnderscoreESY_SY_EEEEENS4_18SM100_TMA_2SM_LOADENS4_14ComposedLayoutINS4_7SwizzleILi3ELi4ELi3EEENS4_18smem_ptr_flag_bitsILi16EEENST_INS5_IJNSA_ILi8EEESH_EEENS5_IJSH_SC_EEEEEEEvNS4_8identityES11_S1B_vS1C_EENS_8epilogue10collective18CollectiveEpilogueINS1E_23Sm100TmaWarpSpecializedILi4ELi2ELi32ELb1ELb0EEEJNS5_IJSG_SG_SH_EEENS5_IJNST_ISG_SC_EENST_INSA_ILi32EEESC_EEEEESJ_SK_SJ_SK_NS1E_6fusion15FusionCallbacksIS1I_NS1O_17LinCombPerRowBiasISJ_fSJ_SJ_fLi8ELNS_15FloatRoundStyleE2EEES1J_S1N_JEEENS4_5SM1004TMEM4LOAD26SM100_TMEM_LOAD_32dp32b32xENS4_13SM90_TMA_LOADENS12_INS13_ILi2ELi4ELi3EEES16_NST_INS5_IJS17_S1L_EEENS5_IJS1L_SC_EEEEEEENS4_39AutoVectorizingCopyWithAssumedAlignmentILi128EEENS4_14SM90_TMA_STOREES23_S25_S25_EEEvvEEEEvNT_6ParamsE --------------------------
	.section	.nv.info._ZN7cutlass13device_kernelINS_4gemm6kernel13GemmUniversalIN4cute5tupleIJiiiiEEENS1_10collective13CollectiveMmaINS1_35MainloopSm100TmaUmmaWarpSpecializedILi8ELi2ELi4ENS5_IJNS4_1CILi2EEENSA_ILi1EEESC_EEEEENS5_IJNSA_ILi256EEENSA_ILi128EEENSA_ILi64EEEEEENS_6half_tENS5_IJlSC_lEEESJ_SK_NS4_8TiledMMAINS4_8MMA_AtomIJNS4_26SM100_MMA_F16BF16_2x1SM_SSISJ_SJ_fLi256ELi128ELNS4_4UMMA5MajorE0ELSP_0ELNSO_7ScaleInE0ELSQ_0EEEEEENS4_6LayoutINS5_IJSC_SC_SC_EEENS5_IJNSA_ILi0EEESV_SV_EEEEENS5_IJNS4_10UnderscoreESY_SY_EEEEENS4_18SM100_TMA_2SM_LOADENS4_14ComposedLayoutINS4_7SwizzleILi3ELi4ELi3EEENS4_18smem_ptr_flag_bitsILi16EEENST_INS5_IJNSA_ILi8EEESH_EEENS5_IJSH_SC_EEEEEEEvNS4_8identityES11_S1B_vS1C_EENS_8epilogue10collective18CollectiveEpilogueINS1E_23Sm100TmaWarpSpecializedILi4ELi2ELi32ELb1ELb0EEEJNS5_IJSG_SG_SH_EEENS5_IJNST_ISG_SC_EENST_INSA_ILi32EEESC_EEEEESJ_SK_SJ_SK_NS1E_6fusion15FusionCallbacksIS1I_NS1O_17LinCombPerRowBiasISJ_fSJ_SJ_fLi8ELNS_15FloatRoundStyleE2EEES1J_S1N_JEEENS4_5SM1004TMEM4LOAD26SM100_TMEM_LOAD_32dp32b32xENS4_13SM90_TMA_LOADENS12_INS13_ILi2ELi4ELi3EEES16_NST_INS5_IJS17_S1L_EEENS5_IJS1L_SC_EEEEEEENS4_39AutoVectorizingCopyWithAssumedAlignmentILi128EEENS4_14SM90_TMA_STOREES23_S25_S25_EEEvvEEEEvNT_6ParamsE,"",@"SHT_CUDA_INFO"
	.sectionflags	@""
	.align	4


	//----- nvinfo : EIATTR_CUDA_API_VERSION
	.align		4
        /*0000*/ 	.byte	0x04, 0x37
        /*0002*/ 	.short	(.L_31 - .L_30)
.L_30:
        /*0004*/ 	.word	0x00000082


	//----- nvinfo : EIATTR_KPARAM_INFO
	.align		4
.L_31:
        /*0008*/ 	.byte	0x04, 0x17
        /*000a*/ 	.short	(.L_33 - .L_32)
.L_32:
        /*000c*/ 	.word	0x00000000
        /*0010*/ 	.short	0x0000
        /*0012*/ 	.short	0x0000
        /*0014*/ 	.byte	0x00, 0xf0, 0x01, 0x20


	//----- nvinfo : EIATTR_AT_ENTRY_FRAGMENTS
	.align		4
.L_33:
        /*0018*/ 	.byte	0x04, 0x4f
        /*001a*/ 	.short	(.L_35 - .L_34)


	//   ....[0]....
.L_34:
        /*001c*/ 	.word	0x00000007


	//----- nvinfo : EIATTR_RESERVED_SMEM_USED
	.align		4
.L_35:
        /*0020*/ 	.byte	0x01, 0x41
	.zero		2


	//----- nvinfo : EIATTR_SPARSE_MMA_MASK
	.align		4
        /*0024*/ 	.byte	0x03, 0x50
        /*0026*/ 	.short	0x0000


	//----- nvinfo : EIATTR_TCGEN05_2CTA_USED
	.align		4
        /*0028*/ 	.byte	0x01, 0x52
	.zero		2


	//----- nvinfo : EIATTR_MAXREG_COUNT
	.align		4
        /*002c*/ 	.byte	0x03, 0x1b
        /*002e*/ 	.short	0x00ff


	//----- nvinfo : EIATTR_NUM_BARRIERS
	.align		4
        /*0030*/ 	.byte	0x02, 0x4c
        /*0032*/ 	.byte	0x07
	.zero		1


	//----- nvinfo : EIATTR_EXTERNS
	.align		4
        /*0034*/ 	.byte	0x04, 0x0f
        /*0036*/ 	.short	(.L_37 - .L_36)


	//   ....[0]....
	.align		4
.L_36:
        /*0038*/ 	.word	index@(__assertfail)


	//----- nvinfo : EIATTR_MERCURY_ISA_VERSION
	.align		4
.L_37:
        /*003c*/ 	.byte	0x03, 0x5f
        /*003e*/ 	.short	0x0101


	//----- nvinfo : EIATTR_INT_WARP_WIDE_INSTR_OFFSETS
	.align		4
        /*0040*/ 	.byte	0x04, 0x31
        /*0042*/ 	.short	(.L_39 - .L_38)


	//   ....[0]....
.L_38:
        /*0044*/ 	.word	0x00000d80


	//   ....[1]....
        /*0048*/ 	.word	0x00000e20


	//   ....[2]....
        /*004c*/ 	.word	0x00002180


	//   ....[3]....
        /*0050*/ 	.word	0x00004280


	//   ....[4]....
        /*0054*/ 	.word	0x000042b0


	//   ....[5]....
        /*0058*/ 	.word	0x00004300


	//   ....[6]....
        /*005c*/ 	.word	0x00004c20


	//   ....[7]....
        /*0060*/ 	.word	0x00004c80


	//   ....[8]....
        /*0064*/ 	.word	0x00004d70


	//   ....[9]....
        /*0068*/ 	.word	0x00004de0


	//   ....[10]....
        /*006c*/ 	.word	0x00004ef0


	//   ....[11]....
        /*0070*/ 	.word	0x00004f80


	//   ....[12]....
        /*0074*/ 	.word	0x00005150


	//   ....[13]....
        /*0078*/ 	.word	0x000052b0


	//----- nvinfo : EIATTR_COOP_GROUP_MASK_REGIDS
	.align		4
.L_39:
        /*007c*/ 	.byte	0x04, 0x29
        /*007e*/ 	.short	(.L_41 - .L_40)


	//   ....[0]....
.L_40:
        /*0080*/ 	.word	0xffffffff


	//   ....[1]....
        /*0084*/ 	.word	0xffffffff


	//   ....[2]....
        /*0088*/ 	.word	0xffffffff


	//   ....[3]....
        /*008c*/ 	.word	0xffffffff


	//   ....[4]....
        /*0090*/ 	.word	0xffffffff


	//   ....[5]....
        /*0094*/ 	.word	0xffffffff


	//   ....[6]....
        /*0098*/ 	.word	0xffffffff


	//   ....[7]....
        /*009c*/ 	.word	0xffffffff


	//   ....[8]....
        /*00a0*/ 	.word	0xffffffff


	//   ....[9]....
        /*00a4*/ 	.word	0xffffffff


	//   ....[10]....
        /*00a8*/ 	.word	0xffffffff


	//   ....[11]....
        /*00ac*/ 	.word	0xffffffff


	//   ....[12]....
        /*00b0*/ 	.word	0xffffffff


	//   ....[13]....
        /*00b4*/ 	.word	0xffffffff


	//----- nvinfo : EIATTR_COOP_GROUP_INSTR_OFFSETS
	.align		4
.L_41:
        /*00b8*/ 	.byte	0x04, 0x28
        /*00ba*/ 	.short	(.L_43 - .L_42)


	//   ....[0]....
.L_42:
        /*00bc*/ 	.word	0x000000c0


	//   ....[1]....
        /*00c0*/ 	.word	0x000004f0


	//   ....[2]....
        /*00c4*/ 	.word	0x000006f0


	//   ....[3]....
        /*00c8*/ 	.word	0x00000880


	//   ....[4]....
        /*00cc*/ 	.word	0x00000970


	//   ....[5]....
        /*00d0*/ 	.word	0x00000ad0


	//   ....[6]....
        /*00d4*/ 	.word	0x00000c60


	//   ....[7]....
        /*00d8*/ 	.word	0x00000ea0


	//   ....[8]....
        /*00dc*/ 	.word	0x00002060


	//   ....[9]....
        /*00e0*/ 	.word	0x00003070


	//   ....[10]....
        /*00e4*/ 	.word	0x00003540


	//   ....[11]....
        /*00e8*/ 	.word	0x00003570


	//   ....[12]....
        /*00ec*/ 	.word	0x00004190


	//   ....[13]....
        /*00f0*/ 	.word	0x000043a0


	//----- nvinfo : EIATTR_VRC_CTA_INIT_COUNT
	.align		4
.L_43:
        /*00f4*/ 	.byte	0x02, 0x4a
        /*00f6*/ 	.byte	0x80
	.zero		1


	//----- nvinfo : EIATTR_SYSCALL_OFFSETS
	.align		4
        /*00f8*/ 	.byte	0x04, 0x46
        /*00fa*/ 	.short	(.L_45 - .L_44)


	//   ....[0]....
.L_44:
        /*00fc*/ 	.word	0x00005d80


	//   ....[1]....
        /*0100*/ 	.word	0x00005e70


	//   ....[2]....
        /*0104*/ 	.word	0x00006700


	//   ....[3]....
        /*0108*/ 	.word	0x00007380


	//   ....[4]....
        /*010c*/ 	.word	0x00007fd0


	//   ....[5]....
        /*0110*/ 	.word	0x00008c20


	//----- nvinfo : EIATTR_MBARRIER_INSTR_OFFSETS
	.align		4
.L_45:
        /*0114*/ 	.byte	0x04, 0x39
        /*0116*/ 	.short	(.L_47 - .L_46)


	//   ....[0]....
.L_46:
        /*0118*/ 	.word	0x000005e0
        /*011c*/ 	.word	0x000000ff
        /*0120*/ 	.word	0x00000000
        /*0124*/ 	.short	0x0100
        /*0126*/ 	.byte	0x08
	.zero		1


	//   ....[1]....
        /*0128*/ 	.word	0x000005f0
        /*012c*/ 	.word	0x000000ff
        /*0130*/ 	.word	0x00000040
        /*0134*/ 	.short	0x0100
        /*0136*/ 	.byte	0x08
	.zero		1


	//   ....[2]....
        /*0138*/ 	.word	0x00000600
        /*013c*/ 	.word	0x000000ff
        /*0140*/ 	.word	0x00000008
        /*0144*/ 	.short	0x0100
        /*0146*/ 	.byte	0x08
	.zero		1


	//   ....[3]....
        /*0148*/ 	.word	0x00000610
        /*014c*/ 	.word	0x000000ff
        /*0150*/ 	.word	0x00000048
        /*0154*/ 	.short	0x0100
        /*0156*/ 	.byte	0x08
	.zero		1


	//   ....[4]....
        /*0158*/ 	.word	0x00000620
        /*015c*/ 	.word	0x000000ff
        /*0160*/ 	.word	0x00000010
        /*0164*/ 	.short	0x0100
        /*0166*/ 	.byte	0x08
	.zero		1


	//   ....[5]....
        /*0168*/ 	.word	0x00000630
        /*016c*/ 	.word	0x000000ff
        /*0170*/ 	.word	0x00000050
        /*0174*/ 	.short	0x0100
        /*0176*/ 	.byte	0x08
	.zero		1


	//   ....[6]....
        /*0178*/ 	.word	0x00000640
        /*017c*/ 	.word	0x000000ff
        /*0180*/ 	.word	0x00000018
        /*0184*/ 	.short	0x0100
        /*0186*/ 	.byte	0x08
	.zero		1


	//   ....[7]....
        /*0188*/ 	.word	0x00000650
        /*018c*/ 	.word	0x000000ff
        /*0190*/ 	.word	0x00000058
        /*0194*/ 	.short	0x0100
        /*0196*/ 	.byte	0x08
	.zero		1


	//   ....[8]....
        /*0198*/ 	.word	0x00000660
        /*019c*/ 	.word	0x000000ff
        /*01a0*/ 	.word	0x00000020
        /*01a4*/ 	.short	0x0100
        /*01a6*/ 	.byte	0x08
	.zero		1


	//   ....[9]....
        /*01a8*/ 	.word	0x00000670
        /*01ac*/ 	.word	0x000000ff
        /*01b0*/ 	.word	0x00000060
        /*01b4*/ 	.short	0x0100
        /*01b6*/ 	.byte	0x08
	.zero		1


	//   ....[10]....
        /*01b8*/ 	.word	0x00000680
        /*01bc*/ 	.word	0x000000ff
        /*01c0*/ 	.word	0x00000028
        /*01c4*/ 	.short	0x0100
        /*01c6*/ 	.byte	0x08
	.zero		1


	//   ....[11]....
        /*01c8*/ 	.word	0x00000690
        /*01cc*/ 	.word	0x000000ff
        /*01d0*/ 	.word	0x00000068
        /*01d4*/ 	.short	0x0100
        /*01d6*/ 	.byte	0x08
	.zero		1


	//   ....[12]....
        /*01d8*/ 	.word	0x000006a0
        /*01dc*/ 	.word	0x000000ff
        /*01e0*/ 	.word	0x00000030
        /*01e4*/ 	.short	0x0100
        /*01e6*/ 	.byte	0x08
	.zero		1


	//   ....[13]....
        /*01e8*/ 	.word	0x000006b0
        /*01ec*/ 	.word	0x000000ff
        /*01f0*/ 	.word	0x00000070
        /*01f4*/ 	.short	0x0100
        /*01f6*/ 	.byte	0x08
	.zero		1


	//   ....[14]....
        /*01f8*/ 	.word	0x000006c0
        /*01fc*/ 	.word	0x000000ff
        /*0200*/ 	.word	0x00000038
        /*0204*/ 	.short	0x0100
        /*0206*/ 	.byte	0x08
	.zero		1


	//   ....[15]....
        /*0208*/ 	.word	0x000006d0
        /*020c*/ 	.word	0x000000ff
        /*0210*/ 	.word	0x00000078
        /*0214*/ 	.short	0x0100
        /*0216*/ 	.byte	0x08
	.zero		1


	//   ....[16]....
        /*0218*/ 	.word	0x000007f0
        /*021c*/ 	.word	0x000000ff
        /*0220*/ 	.word	0x00000080
        /*0224*/ 	.short	0x0100
        /*0226*/ 	.byte	0x09
	.zero		1


	//   ....[17]....
        /*0228*/ 	.word	0x00000800
        /*022c*/ 	.word	0x000000ff
        /*0230*/ 	.word	0x000000a0
        /*0234*/ 	.short	0x0100
        /*0236*/ 	.byte	0x09
	.zero		1


	//   ....[18]....
        /*0238*/ 	.word	0x00000810
        /*023c*/ 	.word	0x000000ff
        /*0240*/ 	.word	0x00000088
        /*0244*/ 	.short	0x0100
        /*0246*/ 	.byte	0x09
	.zero		1


	//   ....[19]....
        /*0248*/ 	.word	0x00000820
        /*024c*/ 	.word	0x000000ff
        /*0250*/ 	.word	0x000000a8
        /*0254*/ 	.short	0x0100
        /*0256*/ 	.byte	0x09
	.zero		1


	//   ....[20]....
        /*0258*/ 	.word	0x00000830
        /*025c*/ 	.word	0x000000ff
        /*0260*/ 	.word	0x00000090
        /*0264*/ 	.short	0x0100
        /*0266*/ 	.byte	0x09
	.zero		1


	//   ....[21]....
        /*0268*/ 	.word	0x00000840
        /*026c*/ 	.word	0x000000ff
        /*0270*/ 	.word	0x000000b0
        /*0274*/ 	.short	0x0100
        /*0276*/ 	.byte	0x09
	.zero		1


	//   ....[22]....
        /*0278*/ 	.word	0x00000850
        /*027c*/ 	.word	0x000000ff
        /*0280*/ 	.word	0x00000098
        /*0284*/ 	.short	0x0100
        /*0286*/ 	.byte	0x09
	.zero		1


	//   ....[23]....
        /*0288*/ 	.word	0x00000860
        /*028c*/ 	.word	0x000000ff
        /*0290*/ 	.word	0x000000b8
        /*0294*/ 	.short	0x0100
        /*0296*/ 	.byte	0x09
	.zero		1


	//   ....[24]....
        /*0298*/ 	.word	0x00000940
        /*029c*/ 	.word	0x000000ff
        /*02a0*/ 	.word	0x000000c0
        /*02a4*/ 	.short	0x0100
        /*02a6*/ 	.byte	0x08
	.zero		1


	//   ....[25]....
        /*02a8*/ 	.word	0x00000950
        /*02ac*/ 	.word	0x000000ff
        /*02b0*/ 	.word	0x000000c8
        /*02b4*/ 	.short	0x0100
        /*02b6*/ 	.byte	0x08
	.zero		1


	//   ....[26]....
        /*02b8*/ 	.word	0x00000a80
        /*02bc*/ 	.word	0x000000ff
        /*02c0*/ 	.word	0x000000d0
        /*02c4*/ 	.short	0x0100
        /*02c6*/ 	.byte	0x08
	.zero		1


	//   ....[27]....
        /*02c8*/ 	.word	0x00000a90
        /*02cc*/ 	.word	0x000000ff
        /*02d0*/ 	.word	0x000000e0
        /*02d4*/ 	.short	0x0100
        /*02d6*/ 	.byte	0x08
	.zero		1


	//   ....[28]....
        /*02d8*/ 	.word	0x00000aa0
        /*02dc*/ 	.word	0x000000ff
        /*02e0*/ 	.word	0x000000d8
        /*02e4*/ 	.short	0x0100
        /*02e6*/ 	.byte	0x08
	.zero		1


	//   ....[29]....
        /*02e8*/ 	.word	0x00000ab0
        /*02ec*/ 	.word	0x000000ff
        /*02f0*/ 	.word	0x000000e8
        /*02f4*/ 	.short	0x0100
        /*02f6*/ 	.byte	0x08
	.zero		1


	//   ....[30]....
        /*02f8*/ 	.word	0x00000bd0
        /*02fc*/ 	.word	0x000000ff
        /*0300*/ 	.word	0x000000f0
        /*0304*/ 	.short	0x0100
        /*0306*/ 	.byte	0x09
	.zero		1


	//   ....[31]....
        /*0308*/ 	.word	0x00000be0
        /*030c*/ 	.word	0x000000ff
        /*0310*/ 	.word	0x00000110
        /*0314*/ 	.short	0x0100
        /*0316*/ 	.byte	0x09
	.zero		1


	//   ....[32]....
        /*0318*/ 	.word	0x00000bf0
        /*031c*/ 	.word	0x000000ff
        /*0320*/ 	.word	0x000000f8
        /*0324*/ 	.short	0x0100
        /*0326*/ 	.byte	0x09
	.zero		1


	//   ....[33]....
        /*0328*/ 	.word	0x00000c00
        /*032c*/ 	.word	0x000000ff
        /*0330*/ 	.word	0x00000118
        /*0334*/ 	.short	0x0100
        /*0336*/ 	.byte	0x09
	.zero		1


	//   ....[34]....
        /*0338*/ 	.word	0x00000c10
        /*033c*/ 	.word	0x000000ff
        /*0340*/ 	.word	0x00000100
        /*0344*/ 	.short	0x0100
        /*0346*/ 	.byte	0x09
	.zero		1


	//   ....[35]....
        /*0348*/ 	.word	0x00000c20
        /*034c*/ 	.word	0x000000ff
        /*0350*/ 	.word	0x00000120
        /*0354*/ 	.short	0x0100
        /*0356*/ 	.byte	0x09
	.zero		1


	//   ....[36]....
        /*0358*/ 	.word	0x00000c30
        /*035c*/ 	.word	0x000000ff
        /*0360*/ 	.word	0x00000108
        /*0364*/ 	.short	0x0100
        /*0366*/ 	.byte	0x09
	.zero		1


	//   ....[37]....
        /*0368*/ 	.word	0x00000c40
        /*036c*/ 	.word	0x000000ff
        /*0370*/ 	.word	0x00000128
        /*0374*/ 	.short	0x0100
        /*0376*/ 	.byte	0x09
	.zero		1


	//   ....[38]....
        /*0378*/ 	.word	0x00000d30
        /*037c*/ 	.word	0x000000ff
        /*0380*/ 	.word	0x00000130
        /*0384*/ 	.short	0x0100
        /*0386*/ 	.byte	0x08
	.zero		1


	//   ....[39]....
        /*0388*/ 	.word	0x00000d40
        /*038c*/ 	.word	0x000000ff
        /*0390*/ 	.word	0x00000140
        /*0394*/ 	.short	0x0100
        /*0396*/ 	.byte	0x08
	.zero		1


	//   ....[40]....
        /*0398*/ 	.word	0x00000d50
        /*039c*/ 	.word	0x000000ff
        /*03a0*/ 	.word	0x00000138
        /*03a4*/ 	.short	0x0100
        /*03a6*/ 	.byte	0x08
	.zero		1


	//   ....[41]....
        /*03a8*/ 	.word	0x00000d60
        /*03ac*/ 	.word	0x000000ff
        /*03b0*/ 	.word	0x00000148
        /*03b4*/ 	.short	0x0100
        /*03b6*/ 	.byte	0x08
	.zero		1


	//   ....[42]....
        /*03b8*/ 	.word	0x00000e50
        /*03bc*/ 	.word	0x000000ff
        /*03c0*/ 	.word	0x00000150
        /*03c4*/ 	.short	0x0100
        /*03c6*/ 	.byte	0x06
	.zero		1


	//   ....[43]....
        /*03c8*/ 	.word	0x00001860
        /*03cc*/ 	.word	0x00000002
        /*03d0*/ 	.word	0x00000140
        /*03d4*/ 	.short	0x010a
        /*03d6*/ 	.byte	0xff
	.zero		1


	//   ....[44]....
        /*03d8*/ 	.word	0x00001890
        /*03dc*/ 	.word	0x00000002
        /*03e0*/ 	.word	0x00000130
        /*03e4*/ 	.short	0x0101
        /*03e6*/ 	.byte	0xff
	.zero		1


	//   ....[45]....
        /*03e8*/ 	.word	0x00001960
        /*03ec*/ 	.word	0x000000ff
        /*03f0*/ 	.word	0x00000040
        /*03f4*/ 	.short	0x010a
        /*03f6*/ 	.byte	0x08
	.zero		1


	//   ....[46]....
        /*03f8*/ 	.word	0x00001a60
        /*03fc*/ 	.word	0x000000ff
        /*0400*/ 	.word	0x00000040
        /*0404*/ 	.short	0x010a
        /*0406*/ 	.byte	0x29
	.zero		1


	//   ....[47]....
        /*0408*/ 	.word	0x00001c10
        /*040c*/ 	.word	0x000000ff
        /*0410*/ 	.word	0x00000040
        /*0414*/ 	.short	0x010a
        /*0416*/ 	.byte	0x08
	.zero		1


	//   ....[48]....
        /*0418*/ 	.word	0x00001d10
        /*041c*/ 	.word	0x000000ff
        /*0420*/ 	.word	0x000000c8
        /*0424*/ 	.short	0x0101
        /*0426*/ 	.byte	0x04
	.zero		1


	//   ....[49]....
        /*0428*/ 	.word	0x00001d30
        /*042c*/ 	.word	0x000000ff
        /*0430*/ 	.word	0x00000040
        /*0434*/ 	.short	0x010a
        /*0436*/ 	.byte	0x08
	.zero		1


	//   ....[50]....
        /*0438*/ 	.word	0x00001db0
        /*043c*/ 	.word	0x000000ff
        /*0440*/ 	.word	0x00000040
        /*0444*/ 	.short	0x010a
        /*0446*/ 	.byte	0x11
	.zero		1


	//   ....[51]....
        /*0448*/ 	.word	0x00001f40
        /*044c*/ 	.word	0x000000ff
        /*0450*/ 	.word	0x00000040
        /*0454*/ 	.short	0x010a
        /*0456*/ 	.byte	0x08
	.zero		1


	//   ....[52]....
        /*0458*/ 	.word	0x00002090
        /*045c*/ 	.word	0x00000002
        /*0460*/ 	.word	0x000000d0
        /*0464*/ 	.short	0x010a
        /*0466*/ 	.byte	0xff
	.zero		1


	//   ....[53]....
        /*0468*/ 	.word	0x00002150
        /*046c*/ 	.word	0x00000002
        /*0470*/ 	.word	0x00000000
        /*0474*/ 	.short	0x0101
        /*0476*/ 	.byte	0xff
	.zero		1


	//   ....[54]....
        /*0478*/ 	.word	0x000026b0
        /*047c*/ 	.word	0x000000ff
        /*0480*/ 	.word	0x00000000
        /*0484*/ 	.short	0x010a
        /*0486*/ 	.byte	0x05
	.zero		1


	//   ....[55]....
        /*0488*/ 	.word	0x00002740
        /*048c*/ 	.word	0x000000ff
        /*0490*/ 	.word	0x00000000
        /*0494*/ 	.short	0x010a
        /*0496*/ 	.byte	0x05
	.zero		1


	//   ....[56]....
        /*0498*/ 	.word	0x000027d0
        /*049c*/ 	.word	0x000000ff
        /*04a0*/ 	.word	0x00000000
        /*04a4*/ 	.short	0x010a
        /*04a6*/ 	.byte	0x05
	.zero		1


	//   ....[57]....
        /*04a8*/ 	.word	0x00002860
        /*04ac*/ 	.word	0x000000ff
        /*04b0*/ 	.word	0x00000000
        /*04b4*/ 	.short	0x010a
        /*04b6*/ 	.byte	0x05
	.zero		1


	//   ....[58]....
        /*04b8*/ 	.word	0x000028f0
        /*04bc*/ 	.word	0x000000ff
        /*04c0*/ 	.word	0x00000000
        /*04c4*/ 	.short	0x010a
        /*04c6*/ 	.byte	0x05
	.zero		1


	//   ....[59]....
        /*04c8*/ 	.word	0x00002980
        /*04cc*/ 	.word	0x000000ff
        /*04d0*/ 	.word	0x00000000
        /*04d4*/ 	.short	0x010a
        /*04d6*/ 	.byte	0x05
	.zero		1


	//   ....[60]....
        /*04d8*/ 	.word	0x00002a10
        /*04dc*/ 	.word	0x000000ff
        /*04e0*/ 	.word	0x00000000
        /*04e4*/ 	.short	0x010a
        /*04e6*/ 	.byte	0x05
	.zero		1


	//   ....[61]....
        /*04e8*/ 	.word	0x00002ab0
        /*04ec*/ 	.word	0x00000000
        /*04f0*/ 	.word	0x00000000
        /*04f4*/ 	.short	0x010a
        /*04f6*/ 	.byte	0xff
	.zero		1


	//   ....[62]....
        /*04f8*/ 	.word	0x00002bd0
        /*04fc*/ 	.word	0x00000000
        /*0500*/ 	.word	0x00000130
        /*0504*/ 	.short	0x010a
        /*0506*/ 	.byte	0xff
	.zero		1


	//   ....[63]....
        /*0508*/ 	.word	0x00002c40
        /*050c*/ 	.word	0x00000000
        /*0510*/ 	.word	0x00000000
        /*0514*/ 	.short	0x0101
        /*0516*/ 	.byte	0xff
	.zero		1


	//   ....[64]....
        /*0518*/ 	.word	0x00002c60
        /*051c*/ 	.word	0x000000ff
        /*0520*/ 	.word	0x000000e0
        /*0524*/ 	.short	0x010a
        /*0526*/ 	.byte	0x05
	.zero		1


	//   ....[65]....
        /*0528*/ 	.word	0x00002d80
        /*052c*/ 	.word	0x00000000
        /*0530*/ 	.word	0x000000d0
        /*0534*/ 	.short	0x010a
        /*0536*/ 	.byte	0xff
	.zero		1


	//   ....[66]....
        /*0538*/ 	.word	0x00002e80
        /*053c*/ 	.word	0x00000000
        /*0540*/ 	.word	0x00000000
        /*0544*/ 	.short	0x0101
        /*0546*/ 	.byte	0xff
	.zero		1


	//   ....[67]....
        /*0548*/ 	.word	0x00002f10
        /*054c*/ 	.word	0x000000ff
        /*0550*/ 	.word	0x000000e0
        /*0554*/ 	.short	0x0106
        /*0556*/ 	.byte	0x05
	.zero		1


	//   ....[68]....
        /*0558*/ 	.word	0x00002f30
        /*055c*/ 	.word	0x000000ff
        /*0560*/ 	.word	0x000000e0
        /*0564*/ 	.short	0x010a
        /*0566*/ 	.byte	0x05
	.zero		1


	//   ....[69]....
        /*0568*/ 	.word	0x00002fc0
        /*056c*/ 	.word	0x000000ff
        /*0570*/ 	.word	0x000000e0
        /*0574*/ 	.short	0x0106
        /*0576*/ 	.byte	0x04
	.zero		1


	//   ....[70]....
        /*0578*/ 	.word	0x00003000
        /*057c*/ 	.word	0x00000000
        /*0580*/ 	.word	0x000000e0
        /*0584*/ 	.short	0x010a
        /*0586*/ 	.byte	0xff
	.zero		1


	//   ....[71]....
        /*0588*/ 	.word	0x00003240
        /*058c*/ 	.word	0x000000ff
        /*0590*/ 	.word	0x00000008
        /*0594*/ 	.short	0x010a
        /*0596*/ 	.byte	0x06
	.zero		1


	//   ....[72]....
        /*0598*/ 	.word	0x00003260
        /*059c*/ 	.word	0x000000ff
        /*05a0*/ 	.word	0x00000008
        /*05a4*/ 	.short	0x010a
        /*05a6*/ 	.byte	0x06
	.zero		1


	//   ....[73]....
        /*05a8*/ 	.word	0x000033f0
        /*05ac*/ 	.word	0x000000ff
        /*05b0*/ 	.word	0x00000008
        /*05b4*/ 	.short	0x010a
        /*05b6*/ 	.byte	0x06
	.zero		1


	//   ....[74]....
        /*05b8*/ 	.word	0x00003410
        /*05bc*/ 	.word	0x000000ff
        /*05c0*/ 	.word	0x00000008
        /*05c4*/ 	.short	0x010a
        /*05c6*/ 	.byte	0x06
	.zero		1


	//   ....[75]....
        /*05c8*/ 	.word	0x000034d0
        /*05cc*/ 	.word	0x000000ff
        /*05d0*/ 	.word	0x00000000
        /*05d4*/ 	.short	0x0101
        /*05d6*/ 	.byte	0x07
	.zero		1


	//   ....[76]....
        /*05d8*/ 	.word	0x00003810
        /*05dc*/ 	.word	0x00000000
        /*05e0*/ 	.word	0x000000d0
        /*05e4*/ 	.short	0x010a
        /*05e6*/ 	.byte	0xff
	.zero		1


	//   ....[77]....
        /*05e8*/ 	.word	0x000038d0
        /*05ec*/ 	.word	0x00000000
        /*05f0*/ 	.word	0x00000000
        /*05f4*/ 	.short	0x0101
        /*05f6*/ 	.byte	0xff
	.zero		1


	//   ....[78]....
        /*05f8*/ 	.word	0x00003990
        /*05fc*/ 	.word	0x000000ff
        /*0600*/ 	.word	0x00000000
        /*0604*/ 	.short	0x010a
        /*0606*/ 	.byte	0x08
	.zero		1


	//   ....[79]....
        /*0608*/ 	.word	0x000039a0
        /*060c*/ 	.word	0x000000ff
        /*0610*/ 	.word	0x00000110
        /*0614*/ 	.short	0x010a
        /*0616*/ 	.byte	0x09
	.zero		1


	//   ....[80]....
        /*0618*/ 	.word	0x00003a50
        /*061c*/ 	.word	0x000000ff
        /*0620*/ 	.word	0x00000000
        /*0624*/ 	.short	0x010a
        /*0626*/ 	.byte	0x08
	.zero		1


	//   ....[81]....
        /*0628*/ 	.word	0x00003b80
        /*062c*/ 	.word	0x000000ff
        /*0630*/ 	.word	0x00000000
        /*0634*/ 	.short	0x010a
        /*0636*/ 	.byte	0x1e
	.zero		1


	//   ....[82]....
        /*0638*/ 	.word	0x00003e80
        /*063c*/ 	.word	0x000000ff
        /*0640*/ 	.word	0x00000000
        /*0644*/ 	.short	0x010a
        /*0646*/ 	.byte	0x08
	.zero		1


	//   ....[83]....
        /*0648*/ 	.word	0x00003f10
        /*064c*/ 	.word	0x000000ff
        /*0650*/ 	.word	0x00000000
        /*0654*/ 	.short	0x010a
        /*0656*/ 	.byte	0x08
	.zero		1


	//   ....[84]....
        /*0658*/ 	.word	0x00003fa0
        /*065c*/ 	.word	0x000000ff
        /*0660*/ 	.word	0x00000000
        /*0664*/ 	.short	0x010a
        /*0666*/ 	.byte	0x08
	.zero		1


	//   ....[85]....
        /*0668*/ 	.word	0x00004040
        /*066c*/ 	.word	0x00000000
        /*0670*/ 	.word	0x00000000
        /*0674*/ 	.short	0x010a
        /*0676*/ 	.byte	0xff
	.zero		1


	//   ....[86]....
        /*0678*/ 	.word	0x00004080
        /*067c*/ 	.word	0x00000000
        /*0680*/ 	.word	0x00000000
        /*0684*/ 	.short	0x010a
        /*0686*/ 	.byte	0xff
	.zero		1


	//   ....[87]....
        /*0688*/ 	.word	0x000040f0
        /*068c*/ 	.word	0x000000ff
        /*0690*/ 	.word	0x00000000
        /*0694*/ 	.short	0x0101
        /*0696*/ 	.byte	0x05
	.zero		1


	//   ....[88]....
        /*0698*/ 	.word	0x00004130
        /*069c*/ 	.word	0x000000ff
        /*06a0*/ 	.word	0x00000150
        /*06a4*/ 	.short	0x010a
        /*06a6*/ 	.byte	0x07
	.zero		1


	//   ....[89]....
        /*06a8*/ 	.word	0x00004180
        /*06ac*/ 	.word	0x000000ff
        /*06b0*/ 	.word	0x00000000
        /*06b4*/ 	.short	0x0101
        /*06b6*/ 	.byte	0x05
	.zero		1


	//   ....[90]....
        /*06b8*/ 	.word	0x000045d0
        /*06bc*/ 	.word	0x00000000
        /*06c0*/ 	.word	0x000000d0
        /*06c4*/ 	.short	0x010a
        /*06c6*/ 	.byte	0xff
	.zero		1


	//   ....[91]....
        /*06c8*/ 	.word	0x00004690
        /*06cc*/ 	.word	0x00000000
        /*06d0*/ 	.word	0x00000000
        /*06d4*/ 	.short	0x0101
        /*06d6*/ 	.byte	0xff
	.zero		1


	//   ....[92]....
        /*06d8*/ 	.word	0x000049b0
        /*06dc*/ 	.word	0x000000ff
        /*06e0*/ 	.word	0x000000c8
        /*06e4*/ 	.short	0x010a
        /*06e6*/ 	.byte	0x06
	.zero		1


	//   ....[93]....
        /*06e8*/ 	.word	0x00004ba0
        /*06ec*/ 	.word	0x000000ff
        /*06f0*/ 	.word	0x000000a0
        /*06f4*/ 	.short	0x010a
        /*06f6*/ 	.byte	0x06
	.zero		1


	//   ....[94]....
        /*06f8*/ 	.word	0x00004d20
        /*06fc*/ 	.word	0x000000ff
        /*0700*/ 	.word	0x00000080
        /*0704*/ 	.short	0x010b
        /*0706*/ 	.byte	0x06
	.zero		1


	//   ....[95]....
        /*0708*/ 	.word	0x00004d30
        /*070c*/ 	.word	0x000000ff
        /*0710*/ 	.word	0x00000000
        /*0714*/ 	.short	0x0101
        /*0716*/ 	.byte	0x08
	.zero		1


	//   ....[96]....
        /*0718*/ 	.word	0x00004d40
        /*071c*/ 	.word	0x000000ff
        /*0720*/ 	.word	0x000000a8
        /*0724*/ 	.short	0x010a
        /*0726*/ 	.byte	0x06
	.zero		1


	//   ....[97]....
        /*0728*/ 	.word	0x00004e90
        /*072c*/ 	.word	0x000000ff
        /*0730*/ 	.word	0x00000088
        /*0734*/ 	.short	0x010b
        /*0736*/ 	.byte	0x06
	.zero		1


	//   ....[98]....
        /*0738*/ 	.word	0x00004ea0
        /*073c*/ 	.word	0x000000ff
        /*0740*/ 	.word	0x00000000
        /*0744*/ 	.short	0x0101
        /*0746*/ 	.byte	0x08
	.zero		1


	//   ....[99]....
        /*0748*/ 	.word	0x00004eb0
        /*074c*/ 	.word	0x000000ff
        /*0750*/ 	.word	0x000000b0
        /*0754*/ 	.short	0x010a
        /*0756*/ 	.byte	0x06
	.zero		1


	//   ....[100]....
        /*0758*/ 	.word	0x00005030
        /*075c*/ 	.word	0x000000ff
        /*0760*/ 	.word	0x00000090
        /*0764*/ 	.short	0x010b
        /*0766*/ 	.byte	0x06
	.zero		1


	//   ....[101]....
        /*0768*/ 	.word	0x00005070
        /*076c*/ 	.word	0x000000ff
        /*0770*/ 	.word	0x00000000
        /*0774*/ 	.short	0x0101
        /*0776*/ 	.byte	0x08
	.zero		1


	//   ....[102]....
        /*0778*/ 	.word	0x000050b0
        /*077c*/ 	.word	0x000000ff
        /*0780*/ 	.word	0x000000b8
        /*0784*/ 	.short	0x010a
        /*0786*/ 	.byte	0x06
	.zero		1


	//   ....[103]....
        /*0788*/ 	.word	0x000052f0
        /*078c*/ 	.word	0x000000ff
        /*0790*/ 	.word	0x00000098
        /*0794*/ 	.short	0x010b
        /*0796*/ 	.byte	0x06
	.zero		1


	//   ....[104]....
        /*0798*/ 	.word	0x00005310
        /*079c*/ 	.word	0x000000ff
        /*07a0*/ 	.word	0x00000000
        /*07a4*/ 	.short	0x0101
        /*07a6*/ 	.byte	0x0d
	.zero		1


	//   ....[105]....
        /*07a8*/ 	.word	0x00005340
        /*07ac*/ 	.word	0x000000ff
        /*07b0*/ 	.word	0x000000a0
        /*07b4*/ 	.short	0x010a
        /*07b6*/ 	.byte	0x06
	.zero		1


	//   ....[106]....
        /*07b8*/ 	.word	0x00005360
        /*07bc*/ 	.word	0x000000ff
        /*07c0*/ 	.word	0x000000a8
        /*07c4*/ 	.short	0x010a
        /*07c6*/ 	.byte	0x06
	.zero		1


	//   ....[107]....
        /*07c8*/ 	.word	0x00005380
        /*07cc*/ 	.word	0x000000ff
        /*07d0*/ 	.word	0x000000b0
        /*07d4*/ 	.short	0x010a
        /*07d6*/ 	.byte	0x06
	.zero		1


	//   ....[108]....
        /*07d8*/ 	.word	0x000053c0
        /*07dc*/ 	.word	0x00000000
        /*07e0*/ 	.word	0x000000b8
        /*07e4*/ 	.short	0x010a
        /*07e6*/ 	.byte	0xff
	.zero		1


	//   ....[109]....
        /*07e8*/ 	.word	0x00005740
        /*07ec*/ 	.word	0x00000000
        /*07f0*/ 	.word	0x000000d0
        /*07f4*/ 	.short	0x010a
        /*07f6*/ 	.byte	0xff
	.zero		1


	//   ....[110]....
        /*07f8*/ 	.word	0x00005850
        /*07fc*/ 	.word	0x00000000
        /*0800*/ 	.word	0x00000000
        /*0804*/ 	.short	0x0101
        /*0806*/ 	.byte	0xff
	.zero		1


	//   ....[111]....
        /*0808*/ 	.word	0x000062a0
        /*080c*/ 	.word	0x000000ff
        /*0810*/ 	.word	0x00000080
        /*0814*/ 	.short	0x010a
        /*0816*/ 	.byte	0x30
	.zero		1


	//   ....[112]....
        /*0818*/ 	.word	0x00006400
        /*081c*/ 	.word	0x00000078
        /*0820*/ 	.word	0x000000f0
        /*0824*/ 	.short	0x010a
        /*0826*/ 	.byte	0xff
	.zero		1


	//   ....[113]....
        /*0828*/ 	.word	0x000064f0
        /*082c*/ 	.word	0x000000ff
        /*0830*/ 	.word	0x00000080
        /*0834*/ 	.short	0x010a
        /*0836*/ 	.byte	0x30
	.zero		1


	//   ....[114]....
        /*0838*/ 	.word	0x000065e0
        /*083c*/ 	.word	0x00000078
        /*0840*/ 	.word	0x000000f0
        /*0844*/ 	.short	0x010a
        /*0846*/ 	.byte	0xff
	.zero		1


	//   ....[115]....
        /*0848*/ 	.word	0x000070b0
        /*084c*/ 	.word	0x00000000
        /*0850*/ 	.word	0x00000000
        /*0854*/ 	.short	0x0101
        /*0856*/ 	.byte	0xff
	.zero		1


	//   ....[116]....
        /*0858*/ 	.word	0x000070c0
        /*085c*/ 	.word	0x00000003
        /*0860*/ 	.word	0x00000080
        /*0864*/ 	.short	0x010a
        /*0866*/ 	.byte	0xff
	.zero		1


	//   ....[117]....
        /*0868*/ 	.word	0x000071a0
        /*086c*/ 	.word	0x00000003
        /*0870*/ 	.word	0x00000080
        /*0874*/ 	.short	0x010a
        /*0876*/ 	.byte	0xff
	.zero		1


	//   ....[118]....
        /*0878*/ 	.word	0x00007d00
        /*087c*/ 	.word	0x00000030
        /*0880*/ 	.word	0x00000000
        /*0884*/ 	.short	0x0101
        /*0886*/ 	.byte	0xff
	.zero		1


	//   ....[119]....
        /*0888*/ 	.word	0x00007d20
        /*088c*/ 	.word	0x00000000
        /*0890*/ 	.word	0x00000080
        /*0894*/ 	.short	0x010a
        /*0896*/ 	.byte	0xff
	.zero		1


	//   ....[120]....
        /*0898*/ 	.word	0x00007df0
        /*089c*/ 	.word	0x00000000
        /*08a0*/ 	.word	0x00000080
        /*08a4*/ 	.short	0x010a
        /*08a6*/ 	.byte	0xff
	.zero		1


	//   ....[121]....
        /*08a8*/ 	.word	0x00008950
        /*08ac*/ 	.word	0x00000030
        /*08b0*/ 	.word	0x00000000
        /*08b4*/ 	.short	0x0101
        /*08b6*/ 	.byte	0xff
	.zero		1


	//   ....[122]....
        /*08b8*/ 	.word	0x00008970
        /*08bc*/ 	.word	0x00000000
        /*08c0*/ 	.word	0x00000080
        /*08c4*/ 	.short	0x010a
        /*08c6*/ 	.byte	0xff
	.zero		1


	//   ....[123]....
        /*08c8*/ 	.word	0x00008a40
        /*08cc*/ 	.word	0x00000000
        /*08d0*/ 	.word	0x00000080
        /*08d4*/ 	.short	0x010a
        /*08d6*/ 	.byte	0xff
	.zero		1


	//   ....[124]....
        /*08d8*/ 	.word	0x00008d10
        /*08dc*/ 	.word	0x00000078
        /*08e0*/ 	.word	0x00000000
        /*08e4*/ 	.short	0x0101
        /*08e6*/ 	.byte	0xff
	.zero		1


	//   ....[125]....
        /*08e8*/ 	.word	0x000095f0
        /*08ec*/ 	.word	0x00000000
        /*08f0*/ 	.word	0x00000000
        /*08f4*/ 	.short	0x0101
        /*08f6*/ 	.byte	0xff
	.zero		1


	//   ....[126]....
        /*08f8*/ 	.word	0x00009880
        /*08fc*/ 	.word	0x000000ff
        /*0900*/ 	.word	0x00000000
        /*0904*/ 	.short	0x0101
        /*0906*/ 	.byte	0x04
	.zero		1


	//   ....[127]....
        /*0908*/ 	.word	0x000098a0
        /*090c*/ 	.word	0x00000002
        /*0910*/ 	.word	0x00000140
        /*0914*/ 	.short	0x010a
        /*0916*/ 	.byte	0xff
	.zero		1


	//   ....[128]....
        /*0918*/ 	.word	0x00009900
        /*091c*/ 	.word	0x00000002
        /*0920*/ 	.word	0x00000040
        /*0924*/ 	.short	0x010a
        /*0926*/ 	.byte	0xff
	.zero		1


	//   ....[129]....
        /*0928*/ 	.word	0x00009960
        /*092c*/ 	.word	0x00000002
        /*0930*/ 	.word	0x00000040
        /*0934*/ 	.short	0x010a
        /*0936*/ 	.byte	0xff
	.zero		1


	//   ....[130]....
        /*0938*/ 	.word	0x000099b0
        /*093c*/ 	.word	0x00000002
        /*0940*/ 	.word	0x000000d0
        /*0944*/ 	.short	0x010a
        /*0946*/ 	.byte	0xff
	.zero		1


	//   ....[131]....
        /*0948*/ 	.word	0x00009a10
        /*094c*/ 	.word	0x00000000
        /*0950*/ 	.word	0x00000000
        /*0954*/ 	.short	0x010a
        /*0956*/ 	.byte	0xff
	.zero		1


	//   ....[132]....
        /*0958*/ 	.word	0x00009a70
        /*095c*/ 	.word	0x00000000
        /*0960*/ 	.word	0x00000000
        /*0964*/ 	.short	0x010a
        /*0966*/ 	.byte	0xff
	.zero		1


	//   ....[133]....
        /*0968*/ 	.word	0x00009ad0
        /*096c*/ 	.word	0x00000000
        /*0970*/ 	.word	0x00000000
        /*0974*/ 	.short	0x010a
        /*0976*/ 	.byte	0xff
	.zero		1


	//   ....[134]....
        /*0978*/ 	.word	0x00009b30
        /*097c*/ 	.word	0x00000000
        /*0980*/ 	.word	0x00000000
        /*0984*/ 	.short	0x010a
        /*0986*/ 	.byte	0xff
	.zero		1


	//   ....[135]....
        /*0988*/ 	.word	0x00009b90
        /*098c*/ 	.word	0x00000000
        /*0990*/ 	.word	0x00000000
        /*0994*/ 	.short	0x010a
        /*0996*/ 	.byte	0xff
	.zero		1


	//   ....[136]....
        /*0998*/ 	.word	0x00009bf0
        /*099c*/ 	.word	0x00000000
        /*09a0*/ 	.word	0x00000000
        /*09a4*/ 	.short	0x010a
        /*09a6*/ 	.byte	0xff
	.zero		1


	//   ....[137]....
        /*09a8*/ 	.word	0x00009c50
        /*09ac*/ 	.word	0x00000000
        /*09b0*/ 	.word	0x00000000
        /*09b4*/ 	.short	0x010a
        /*09b6*/ 	.byte	0xff
	.zero		1


	//   ....[138]....
        /*09b8*/ 	.word	0x00009ca0
        /*09bc*/ 	.word	0x00000000
        /*09c0*/ 	.word	0x00000130
        /*09c4*/ 	.short	0x010a
        /*09c6*/ 	.byte	0xff
	.zero		1


	//   ....[139]....
        /*09c8*/ 	.word	0x00009d00
        /*09cc*/ 	.word	0x00000000
        /*09d0*/ 	.word	0x000000e0
        /*09d4*/ 	.short	0x010a
        /*09d6*/ 	.byte	0xff
	.zero		1


	//   ....[140]....
        /*09d8*/ 	.word	0x00009d50
        /*09dc*/ 	.word	0x00000000
        /*09e0*/ 	.word	0x000000d0
        /*09e4*/ 	.short	0x010a
        /*09e6*/ 	.byte	0xff
	.zero		1


	//   ....[141]....
        /*09e8*/ 	.word	0x00009db0
        /*09ec*/ 	.word	0x00000000
        /*09f0*/ 	.word	0x000000e0
        /*09f4*/ 	.short	0x010a
        /*09f6*/ 	.byte	0xff
	.zero		1


	//   ....[142]....
        /*09f8*/ 	.word	0x00009e10
        /*09fc*/ 	.word	0x00000004
        /*0a00*/ 	.word	0x00000008
        /*0a04*/ 	.short	0x010a
        /*0a06*/ 	.byte	0xff
	.zero		1


	//   ....[143]....
        /*0a08*/ 	.word	0x00009ef0
        /*0a0c*/ 	.word	0x00000002
        /*0a10*/ 	.word	0x00000008
        /*0a14*/ 	.short	0x010a
        /*0a16*/ 	.byte	0xff
	.zero		1


	//   ....[144]....
        /*0a18*/ 	.word	0x00009f40
        /*0a1c*/ 	.word	0x00000000
        /*0a20*/ 	.word	0x000000d0
        /*0a24*/ 	.short	0x010a
        /*0a26*/ 	.byte	0xff
	.zero		1


	//   ....[145]....
        /*0a28*/ 	.word	0x00009fa0
        /*0a2c*/ 	.word	0x00000000
        /*0a30*/ 	.word	0x00000110
        /*0a34*/ 	.short	0x010a
        /*0a36*/ 	.byte	0xff
	.zero		1


	//   ....[146]....
        /*0a38*/ 	.word	0x0000a000
        /*0a3c*/ 	.word	0x00000000
        /*0a40*/ 	.word	0x00000000
        /*0a44*/ 	.short	0x010a
        /*0a46*/ 	.byte	0xff
	.zero		1


	//   ....[147]....
        /*0a48*/ 	.word	0x0000a060
        /*0a4c*/ 	.word	0x00000000
        /*0a50*/ 	.word	0x00000000
        /*0a54*/ 	.short	0x010a
        /*0a56*/ 	.byte	0xff
	.zero		1


	//   ....[148]....
        /*0a58*/ 	.word	0x0000a0c0
        /*0a5c*/ 	.word	0x00000000
        /*0a60*/ 	.word	0x00000000
        /*0a64*/ 	.short	0x010a
        /*0a66*/ 	.byte	0xff
	.zero		1


	//   ....[149]....
        /*0a68*/ 	.word	0x0000a120
        /*0a6c*/ 	.word	0x00000000
        /*0a70*/ 	.word	0x00000000
        /*0a74*/ 	.short	0x010a
        /*0a76*/ 	.byte	0xff
	.zero		1


	//   ....[150]....
        /*0a78*/ 	.word	0x0000a180
        /*0a7c*/ 	.word	0x00000000
        /*0a80*/ 	.word	0x00000150
        /*0a84*/ 	.short	0x010a
        /*0a86*/ 	.byte	0xff
	.zero		1


	//   ....[151]....
        /*0a88*/ 	.word	0x0000a1d0
        /*0a8c*/ 	.word	0x00000000
        /*0a90*/ 	.word	0x000000d0
        /*0a94*/ 	.short	0x010a
        /*0a96*/ 	.byte	0xff
	.zero		1


	//   ....[152]....
        /*0a98*/ 	.word	0x0000a230
        /*0a9c*/ 	.word	0x00000000
        /*0aa0*/ 	.word	0x000000c8
        /*0aa4*/ 	.short	0x010a
        /*0aa6*/ 	.byte	0xff
	.zero		1


	//   ....[153]....
        /*0aa8*/ 	.word	0x0000a290
        /*0aac*/ 	.word	0x00000000
        /*0ab0*/ 	.word	0x000000a0
        /*0ab4*/ 	.short	0x010a
        /*0ab6*/ 	.byte	0xff
	.zero		1


	//   ....[154]....
        /*0ab8*/ 	.word	0x0000a2f0
        /*0abc*/ 	.word	0x00000000
        /*0ac0*/ 	.word	0x000000a8
        /*0ac4*/ 	.short	0x010a
        /*0ac6*/ 	.byte	0xff
	.zero		1


	//   ....[155]....
        /*0ac8*/ 	.word	0x0000a350
        /*0acc*/ 	.word	0x00000000
        /*0ad0*/ 	.word	0x000000b0
        /*0ad4*/ 	.short	0x010a
        /*0ad6*/ 	.byte	0xff
	.zero		1


	//   ....[156]....
        /*0ad8*/ 	.word	0x0000a3b0
        /*0adc*/ 	.word	0x00000000
        /*0ae0*/ 	.word	0x000000b8
        /*0ae4*/ 	.short	0x010a
        /*0ae6*/ 	.byte	0xff
	.zero		1


	//   ....[157]....
        /*0ae8*/ 	.word	0x0000a410
        /*0aec*/ 	.word	0x00000000
        /*0af0*/ 	.word	0x000000a0
        /*0af4*/ 	.short	0x010a
        /*0af6*/ 	.byte	0xff
	.zero		1


	//   ....[158]....
        /*0af8*/ 	.word	0x0000a470
        /*0afc*/ 	.word	0x00000000
        /*0b00*/ 	.word	0x000000a8
        /*0b04*/ 	.short	0x010a
        /*0b06*/ 	.byte	0xff
	.zero		1


	//   ....[159]....
        /*0b08*/ 	.word	0x0000a4d0
        /*0b0c*/ 	.word	0x00000000
        /*0b10*/ 	.word	0x000000b0
        /*0b14*/ 	.short	0x010a
        /*0b16*/ 	.byte	0xff
	.zero		1


	//   ....[160]....
        /*0b18*/ 	.word	0x0000a520
        /*0b1c*/ 	.word	0x00000000
        /*0b20*/ 	.word	0x000000d0
        /*0b24*/ 	.short	0x010a
        /*0b26*/ 	.byte	0xff
	.zero		1


	//   ....[161]....
        /*0b28*/ 	.word	0x0000a580
        /*0b2c*/ 	.word	0x00000003
        /*0b30*/ 	.word	0x00000080
        /*0b34*/ 	.short	0x010a
        /*0b36*/ 	.byte	0xff
	.zero		1


	//   ....[162]....
        /*0b38*/ 	.word	0x0000a5d0
        /*0b3c*/ 	.word	0x00000078
        /*0b40*/ 	.word	0x000000f0
        /*0b44*/ 	.short	0x010a
        /*0b46*/ 	.byte	0xff
	.zero		1


	//   ....[163]....
        /*0b48*/ 	.word	0x0000a620
        /*0b4c*/ 	.word	0x00000003
        /*0b50*/ 	.word	0x00000080
        /*0b54*/ 	.short	0x010a
        /*0b56*/ 	.byte	0xff
	.zero		1


	//   ....[164]....
        /*0b58*/ 	.word	0x0000a670
        /*0b5c*/ 	.word	0x00000000
        /*0b60*/ 	.word	0x00000080
        /*0b64*/ 	.short	0x010a
        /*0b66*/ 	.byte	0xff
	.zero		1


	//   ....[165]....
        /*0b68*/ 	.word	0x0000a6c0
        /*0b6c*/ 	.word	0x00000000
        /*0b70*/ 	.word	0x00000080
        /*0b74*/ 	.short	0x010a
        /*0b76*/ 	.byte	0xff
	.zero		1


	//----- nvinfo : EIATTR_NUM_MBARRIERS
	.align		4
.L_47:
        /*0b78*/ 	.byte	0x03, 0x38
        /*0b7a*/ 	.short	0x002b


	//----- nvinfo : EIATTR_EXIT_INSTR_OFFSETS
	.align		4
        /*0b7c*/ 	.byte	0x04, 0x1c
        /*0b7e*/ 	.short	(.L_49 - .L_48)


	//   ....[0]....
.L_48:
        /*0b80*/ 	.word	0x00002ae0


	//   ....[1]....
        /*0b84*/ 	.word	0x00002fd0


	//   ....[2]....
        /*0b88*/ 	.word	0x00003030


	//   ....[3]....
        /*0b8c*/ 	.word	0x000043b0


	//   ....[4]....
        /*0b90*/ 	.word	0x000053f0


	//   ....[5]....
        /*0b94*/ 	.word	0x00005430


	//   ....[6]....
        /*0b98*/ 	.word	0x00009780


	//   ....[7]....
        /*0b9c*/ 	.word	0x000097f0


	//   ....[8]....
        /*0ba0*/ 	.word	0x00009820


	//   ....[9]....
        /*0ba4*/ 	.word	0x00009890


	//----- nvinfo : EIATTR_MAX_THREADS
	.align		4
.L_49:
        /*0ba8*/ 	.byte	0x04, 0x05
        /*0baa*/ 	.short	(.L_51 - .L_50)
.L_50:
        /*0bac*/ 	.word	0x00000100
        /*0bb0*/ 	.word	0x00000001
        /*0bb4*/ 	.word	0x00000001


	//----- nvinfo : EIATTR_CRS_STACK_SIZE
	.align		4
.L_51:
        /*0bb8*/ 	.byte	0x04, 0x1e
        /*0bba*/ 	.short	(.L_53 - .L_52)
.L_52:
        /*0bbc*/ 	.word	0x00000000


	//----- nvinfo : EIATTR_CBANK_PARAM_SIZE
	.align		4
.L_53:
        /*0bc0*/ 	.byte	0x03, 0x19
        /*0bc2*/ 	.short	0x0800


	//----- nvinfo : EIATTR_PARAM_CBANK
	.align		4
        /*0bc4*/ 	.byte	0x04, 0x0a
        /*0bc6*/ 	.short	(.L_55 - .L_54)
	.align		4
.L_54:
        /*0bc8*/ 	.word	index@(.nv.constant0._ZN7cutlass13device_kernelINS_4gemm6kernel13GemmUniversalIN4cute5tupleIJiiiiEEENS1_10collective13CollectiveMmaINS1_35MainloopSm100TmaUmmaWarpSpecializedILi8ELi2ELi4ENS5_IJNS4_1CILi2EEENSA_ILi1EEESC_EEEEENS5_IJNSA_ILi256EEENSA_ILi128EEENSA_ILi64EEEEEENS_6half_tENS5_IJlSC_lEEESJ_SK_NS4_8TiledMMAINS4_8MMA_AtomIJNS4_26SM100_MMA_F16BF16_2x1SM_SSISJ_SJ_fLi256ELi128ELNS4_4UMMA5MajorE0ELSP_0ELNSO_7ScaleInE0ELSQ_0EEEEEENS4_6LayoutINS5_IJSC_SC_SC_EEENS5_IJNSA_ILi0EEESV_SV_EEEEENS5_IJNS4_10UnderscoreESY_SY_EEEEENS4_18SM100_TMA_2SM_LOADENS4_14ComposedLayoutINS4_7SwizzleILi3ELi4ELi3EEENS4_18smem_ptr_flag_bitsILi16EEENST_INS5_IJNSA_ILi8EEESH_EEENS5_IJSH_SC_EEEEEEEvNS4_8identityES11_S1B_vS1C_EENS_8epilogue10collective18CollectiveEpilogueINS1E_23Sm100TmaWarpSpecializedILi4ELi2ELi32ELb1ELb0EEEJNS5_IJSG_SG_SH_EEENS5_IJNST_ISG_SC_EENST_INSA_ILi32EEESC_EEEEESJ_SK_SJ_SK_NS1E_6fusion15FusionCallbacksIS1I_NS1O_17LinCombPerRowBiasISJ_fSJ_SJ_fLi8ELNS_15FloatRoundStyleE2EEES1J_S1N_JEEENS4_5SM1004TMEM4LOAD26SM100_TMEM_LOAD_32dp32b32xENS4_13SM90_TMA_LOADENS12_INS13_ILi2ELi4ELi3EEES16_NST_INS5_IJS17_S1L_EEENS5_IJS1L_SC_EEEEEEENS4_39AutoVectorizingCopyWithAssumedAlignmentILi128EEENS4_14SM90_TMA_STOREES23_S25_S25_EEEvvEEEEvNT_6ParamsE)
        /*0bcc*/ 	.short	0x0380
        /*0bce*/ 	.short	0x0800


	//----- nvinfo : EIATTR_SW_WAR
	.align		4
.L_55:
        /*0bd0*/ 	.byte	0x04, 0x36
        /*0bd2*/ 	.short	(.L_57 - .L_56)
.L_56:
        /*0bd4*/ 	.word	0x00000008
.L_57:


//--------------------- .nv.callgraph             --------------------------
	.section	.nv.callgraph,"",@"SHT_CUDA_CALLGRAPH"
	.align	4
	.sectionentsize	8
	.align		4
        /*0000*/ 	.word	0x00000000
	.align		4
        /*0004*/ 	.word	0xffffffff
	.align		4
        /*0008*/ 	.word	index@(_ZN7cutlass13device_kernelINS_4gemm6kernel13GemmUniversalIN4cute5tupleIJiiiiEEENS1_10collective13CollectiveMmaINS1_35MainloopSm100TmaUmmaWarpSpecializedILi8ELi2ELi4ENS5_IJNS4_1CILi2EEENSA_ILi1EEESC_EEEEENS5_IJNSA_ILi256EEENSA_ILi128EEENSA_ILi64EEEEEENS_6half_tENS5_IJlSC_lEEESJ_SK_NS4_8TiledMMAINS4_8MMA_AtomIJNS4_26SM100_MMA_F16BF16_2x1SM_SSISJ_SJ_fLi256ELi128ELNS4_4UMMA5MajorE0ELSP_0ELNSO_7ScaleInE0ELSQ_0EEEEEENS4_6LayoutINS5_IJSC_SC_SC_EEENS5_IJNSA_ILi0EEESV_SV_EEEEENS5_IJNS4_10UnderscoreESY_SY_EEEEENS4_18SM100_TMA_2SM_LOADENS4_14ComposedLayoutINS4_7SwizzleILi3ELi4ELi3EEENS4_18smem_ptr_flag_bitsILi16EEENST_INS5_IJNSA_ILi8EEESH_EEENS5_IJSH_SC_EEEEEEEvNS4_8identityES11_S1B_vS1C_EENS_8epilogue10collective18CollectiveEpilogueINS1E_23Sm100TmaWarpSpecializedILi4ELi2ELi32ELb1ELb0EEEJNS5_IJSG_SG_SH_EEENS5_IJNST_ISG_SC_EENST_INSA_ILi32EEESC_EEEEESJ_SK_SJ_SK_NS1E_6fusion15FusionCallbacksIS1I_NS1O_17LinCombPerRowBiasISJ_fSJ_SJ_fLi8ELNS_15FloatRoundStyleE2EEES1J_S1N_JEEENS4_5SM1004TMEM4LOAD26SM100_TMEM_LOAD_32dp32b32xENS4_13SM90_TMA_LOADENS12_INS13_ILi2ELi4ELi3EEES16_NST_INS5_IJS17_S1L_EEENS5_IJS1L_SC_EEEEEEENS4_39AutoVectorizingCopyWithAssumedAlignmentILi128EEENS4_14SM90_TMA_STOREES23_S25_S25_EEEvvEEEEvNT_6ParamsE)
	.align		4
        /*000c*/ 	.word	index@(__assertfail)
	.align		4
        /*0010*/ 	.word	0x00000000
	.align		4
        /*0014*/ 	.word	0xfffffffe
	.align		4
        /*0018*/ 	.word	0x00000000
	.align		4
        /*001c*/ 	.word	0xfffffffd
	.align		4
        /*0020*/ 	.word	0x00000000
	.align		4
        /*0024*/ 	.word	0xfffffffc


//--------------------- .nv.constant4             --------------------------
	.section	.nv.constant4,"a",@progbits
	.align	8
	.align		8
.nv.constant4:
        /*0000*/ 	.dword	__assertfail
	.align		8
        /*0008*/ 	.dword	__unnamed_1
	.align		8
        /*0010*/ 	.dword	__unnamed_2
	.align		8
        /*0018*/ 	.dword	_ZN39_INTERNAL_0fddc47f_4_k_cu_85764aa1_28104cuda3std3__45__cpo5beginE
	.align		8
        /*0020*/ 	.dword	_ZN39_INTERNAL_0fddc47f_4_k_cu_85764aa1_28104cuda3std3__45__cpo3endE
	.align		8
        /*0028*/ 	.dword	_ZN39_INTERNAL_0fddc47f_4_k_cu_85764aa1_28104cuda3std3__45__cpo6cbeginE
	.align		8
        /*0030*/ 	.dword	_ZN39_INTERNAL_0fddc47f_4_k_cu_85764aa1_28104cuda3std3__45__cpo4cendE
	.align		8
        /*0038*/ 	.dword	_ZN39_INTERNAL_0fddc47f_4_k_cu_85764aa1_28104cuda3std3__441_GLOBAL__N__0fddc47f_4_k_cu_85764aa1_28106ignoreE
	.align		8
        /*0040*/ 	.dword	_ZN39_INTERNAL_0fddc47f_4_k_cu_85764aa1_28104cuda3std3__419piecewise_constructE
	.align		8
        /*0048*/ 	.dword	_ZN39_INTERNAL_0fddc47f_4_k_cu_85764aa1_28104cuda3std3__48in_placeE
	.align		8
        /*0050*/ 	.dword	_ZN39_INTERNAL_0fddc47f_4_k_cu_85764aa1_28104cuda3std6ranges3__45__cpo4swapE
	.align		8
        /*0058*/ 	.dword	_ZN39_INTERNAL_0fddc47f_4_k_cu_85764aa1_28104cuda3std6ranges3__45__cpo9iter_moveE
	.align		8
        /*0060*/ 	.dword	_ZN39_INTERNAL_0fddc47f_4_k_cu_85764aa1_28104cute7productE
	.align		8
        /*0068*/ 	.dword	_ZN39_INTERNAL_0fddc47f_4_k_cu_85764aa1_28104cute1_E
	.align		8
        /*0070*/ 	.dword	$str$25
	.align		8
        /*0078*/ 	.dword	$str$26
	.align		8
        /*0080*/ 	.dword	$str$27
	.align		8
        /*0088*/ 	.dword	$str$28


//--------------------- .text._ZN7cutlass13device_kernelINS_4gemm6kernel13GemmUniversalIN4cute5tupleIJiiiiEEENS1_10collective13CollectiveMmaINS1_35MainloopSm100TmaUmmaWarpSpecializedILi8ELi2ELi4ENS5_IJNS4_1CILi2EEENSA_ILi1EEESC_EEEEENS5_IJNSA_ILi256EEENSA_ILi128EEENSA_ILi64EEEEEENS_6half_tENS5_IJlSC_lEEESJ_SK_NS4_8TiledMMAINS4_8MMA_AtomIJNS4_26SM100_MMA_F16BF16_2x1SM_SSISJ_SJ_fLi256ELi128ELNS4_4UMMA5MajorE0ELSP_0ELNSO_7ScaleInE0ELSQ_0EEEEEENS4_6LayoutINS5_IJSC_SC_SC_EEENS5_IJNSA_ILi0EEESV_SV_EEEEENS5_IJNS4_10UnderscoreESY_SY_EEEEENS4_18SM100_TMA_2SM_LOADENS4_14ComposedLayoutINS4_7SwizzleILi3ELi4ELi3EEENS4_18smem_ptr_flag_bitsILi16EEENST_INS5_IJNSA_ILi8EEESH_EEENS5_IJSH_SC_EEEEEEEvNS4_8identityES11_S1B_vS1C_EENS_8epilogue10collective18CollectiveEpilogueINS1E_23Sm100TmaWarpSpecializedILi4ELi2ELi32ELb1ELb0EEEJNS5_IJSG_SG_SH_EEENS5_IJNST_ISG_SC_EENST_INSA_ILi32EEESC_EEEEESJ_SK_SJ_SK_NS1E_6fusion15FusionCallbacksIS1I_NS1O_17LinCombPerRowBiasISJ_fSJ_SJ_fLi8ELNS_15FloatRoundStyleE2EEES1J_S1N_JEEENS4_5SM1004TMEM4LOAD26SM100_TMEM_LOAD_32dp32b32xENS4_13SM90_TMA_LOADENS12_INS13_ILi2ELi4ELi3EEES16_NST_INS5_IJS17_S1L_EEENS5_IJS1L_SC_EEEEEEENS4_39AutoVectorizingCopyWithAssumedAlignmentILi128EEENS4_14SM90_TMA_STOREES23_S25_S25_EEEvvEEEEvNT_6ParamsE --------------------------
	.section	.text._ZN7cutlass13device_kernelINS_4gemm6kernel13GemmUniversalIN4cute5tupleIJiiiiEEENS1_10collective13CollectiveMmaINS1_35MainloopSm100TmaUmmaWarpSpecializedILi8ELi2ELi4ENS5_IJNS4_1CILi2EEENSA_ILi1EEESC_EEEEENS5_IJNSA_ILi256EEENSA_ILi128EEENSA_ILi64EEEEEENS_6half_tENS5_IJlSC_lEEESJ_SK_NS4_8TiledMMAINS4_8MMA_AtomIJNS4_26SM100_MMA_F16BF16_2x1SM_SSISJ_SJ_fLi256ELi128ELNS4_4UMMA5MajorE0ELSP_0ELNSO_7ScaleInE0ELSQ_0EEEEEENS4_6LayoutINS5_IJSC_SC_SC_EEENS5_IJNSA_ILi0EEESV_SV_EEEEENS5_IJNS4_10UnderscoreESY_SY_EEEEENS4_18SM100_TMA_2SM_LOADENS4_14ComposedLayoutINS4_7SwizzleILi3ELi4ELi3EEENS4_18smem_ptr_flag_bitsILi16EEENST_INS5_IJNSA_ILi8EEESH_EEENS5_IJSH_SC_EEEEEEEvNS4_8identityES11_S1B_vS1C_EENS_8epilogue10collective18CollectiveEpilogueINS1E_23Sm100TmaWarpSpecializedILi4ELi2ELi32ELb1ELb0EEEJNS5_IJSG_SG_SH_EEENS5_IJNST_ISG_SC_EENST_INSA_ILi32EEESC_EEEEESJ_SK_SJ_SK_NS1E_6fusion15FusionCallbacksIS1I_NS1O_17LinCombPerRowBiasISJ_fSJ_SJ_fLi8ELNS_15FloatRoundStyleE2EEES1J_S1N_JEEENS4_5SM1004TMEM4LOAD26SM100_TMEM_LOAD_32dp32b32xENS4_13SM90_TMA_LOADENS12_INS13_ILi2ELi4ELi3EEES16_NST_INS5_IJS17_S1L_EEENS5_IJS1L_SC_EEEEEEENS4_39AutoVectorizingCopyWithAssumedAlignmentILi128EEENS4_14SM90_TMA_STOREES23_S25_S25_EEEvvEEEEvNT_6ParamsE,"ax",@progbits
	.align	128
.text._ZN7cutlass13device_kernelINS_4gemm6kernel13GemmUniversalIN4cute5tupleIJiiiiEEENS1_10collective13CollectiveMmaINS1_35MainloopSm100TmaUmmaWarpSpecializedILi8ELi2ELi4ENS5_IJNS4_1CILi2EEENSA_ILi1EEESC_EEEEENS5_IJNSA_ILi256EEENSA_ILi128EEENSA_ILi64EEEEEENS_6half_tENS5_IJlSC_lEEESJ_SK_NS4_8TiledMMAINS4_8MMA_AtomIJNS4_26SM100_MMA_F16BF16_2x1SM_SSISJ_SJ_fLi256ELi128ELNS4_4UMMA5MajorE0ELSP_0ELNSO_7ScaleInE0ELSQ_0EEEEEENS4_6LayoutINS5_IJSC_SC_SC_EEENS5_IJNSA_ILi0EEESV_SV_EEEEENS5_IJNS4_10UnderscoreESY_SY_EEEEENS4_18SM100_TMA_2SM_LOADENS4_14ComposedLayoutINS4_7SwizzleILi3ELi4ELi3EEENS4_18smem_ptr_flag_bitsILi16EEENST_INS5_IJNSA_ILi8EEESH_EEENS5_IJSH_SC_EEEEEEEvNS4_8identityES11_S1B_vS1C_EENS_8epilogue10collective18CollectiveEpilogueINS1E_23Sm100TmaWarpSpecializedILi4ELi2ELi32ELb1ELb0EEEJNS5_IJSG_SG_SH_EEENS5_IJNST_ISG_SC_EENST_INSA_ILi32EEESC_EEEEESJ_SK_SJ_SK_NS1E_6fusion15FusionCallbacksIS1I_NS1O_17LinCombPerRowBiasISJ_fSJ_SJ_fLi8ELNS_15FloatRoundStyleE2EEES1J_S1N_JEEENS4_5SM1004TMEM4LOAD26SM100_TMEM_LOAD_32dp32b32xENS4_13SM90_TMA_LOADENS12_INS13_ILi2ELi4ELi3EEES16_NST_INS5_IJS17_S1L_EEENS5_IJS1L_SC_EEEEEEENS4_39AutoVectorizingCopyWithAssumedAlignmentILi128EEENS4_14SM90_TMA_STOREES23_S25_S25_EEEvvEEEEvNT_6ParamsE:
        .type           _ZN7cutlass13device_kernelINS_4gemm6kernel13GemmUniversalIN4cute5tupleIJiiiiEEENS1_10collective13CollectiveMmaINS1_35MainloopSm100TmaUmmaWarpSpecializedILi8ELi2ELi4ENS5_IJNS4_1CILi2EEENSA_ILi1EEESC_EEEEENS5_IJNSA_ILi256EEENSA_ILi128EEENSA_ILi64EEEEEENS_6half_tENS5_IJlSC_lEEESJ_SK_NS4_8TiledMMAINS4_8MMA_AtomIJNS4_26SM100_MMA_F16BF16_2x1SM_SSISJ_SJ_fLi256ELi128ELNS4_4UMMA5MajorE0ELSP_0ELNSO_7ScaleInE0ELSQ_0EEEEEENS4_6LayoutINS5_IJSC_SC_SC_EEENS5_IJNSA_ILi0EEESV_SV_EEEEENS5_IJNS4_10UnderscoreESY_SY_EEEEENS4_18SM100_TMA_2SM_LOADENS4_14ComposedLayoutINS4_7SwizzleILi3ELi4ELi3EEENS4_18smem_ptr_flag_bitsILi16EEENST_INS5_IJNSA_ILi8EEESH_EEENS5_IJSH_SC_EEEEEEEvNS4_8identityES11_S1B_vS1C_EENS_8epilogue10collective18CollectiveEpilogueINS1E_23Sm100TmaWarpSpecializedILi4ELi2ELi32ELb1ELb0EEEJNS5_IJSG_SG_SH_EEENS5_IJNST_ISG_SC_EENST_INSA_ILi32EEESC_EEEEESJ_SK_SJ_SK_NS1E_6fusion15FusionCallbacksIS1I_NS1O_17LinCombPerRowBiasISJ_fSJ_SJ_fLi8ELNS_15FloatRoundStyleE2EEES1J_S1N_JEEENS4_5SM1004TMEM4LOAD26SM100_TMEM_LOAD_32dp32b32xENS4_13SM90_TMA_LOADENS12_INS13_ILi2ELi4ELi3EEES16_NST_INS5_IJS17_S1L_EEENS5_IJS1L_SC_EEEEEEENS4_39AutoVectorizingCopyWithAssumedAlignmentILi128EEENS4_14SM90_TMA_STOREES23_S25_S25_EEEvvEEEEvNT_6ParamsE,@function
        .size           _ZN7cutlass13device_kernelINS_4gemm6kernel13GemmUniversalIN4cute5tupleIJiiiiEEENS1_10collective13CollectiveMmaINS1_35MainloopSm100TmaUmmaWarpSpecializedILi8ELi2ELi4ENS5_IJNS4_1CILi2EEENSA_ILi1EEESC_EEEEENS5_IJNSA_ILi256EEENSA_ILi128EEENSA_ILi64EEEEEENS_6half_tENS5_IJlSC_lEEESJ_SK_NS4_8TiledMMAINS4_8MMA_AtomIJNS4_26SM100_MMA_F16BF16_2x1SM_SSISJ_SJ_fLi256ELi128ELNS4_4UMMA5MajorE0ELSP_0ELNSO_7ScaleInE0ELSQ_0EEEEEENS4_6LayoutINS5_IJSC_SC_SC_EEENS5_IJNSA_ILi0EEESV_SV_EEEEENS5_IJNS4_10UnderscoreESY_SY_EEEEENS4_18SM100_TMA_2SM_LOADENS4_14ComposedLayoutINS4_7SwizzleILi3ELi4ELi3EEENS4_18smem_ptr_flag_bitsILi16EEENST_INS5_IJNSA_ILi8EEESH_EEENS5_IJSH_SC_EEEEEEEvNS4_8identityES11_S1B_vS1C_EENS_8epilogue10collective18CollectiveEpilogueINS1E_23Sm100TmaWarpSpecializedILi4ELi2ELi32ELb1ELb0EEEJNS5_IJSG_SG_SH_EEENS5_IJNST_ISG_SC_EENST_INSA_ILi32EEESC_EEEEESJ_SK_SJ_SK_NS1E_6fusion15FusionCallbacksIS1I_NS1O_17LinCombPerRowBiasISJ_fSJ_SJ_fLi8ELNS_15FloatRoundStyleE2EEES1J_S1N_JEEENS4_5SM1004TMEM4LOAD26SM100_TMEM_LOAD_32dp32b32xENS4_13SM90_TMA_LOADENS12_INS13_ILi2ELi4ELi3EEES16_NST_INS5_IJS17_S1L_EEENS5_IJS1L_SC_EEEEEEENS4_39AutoVectorizingCopyWithAssumedAlignmentILi128EEENS4_14SM90_TMA_STOREES23_S25_S25_EEEvvEEEEvNT_6ParamsE,(.L_x_210 - _ZN7cutlass13device_kernelINS_4gemm6kernel13GemmUniversalIN4cute5tupleIJiiiiEEENS1_10collective13CollectiveMmaINS1_35MainloopSm100TmaUmmaWarpSpecializedILi8ELi2ELi4ENS5_IJNS4_1CILi2EEENSA_ILi1EEESC_EEEEENS5_IJNSA_ILi256EEENSA_ILi128EEENSA_ILi64EEEEEENS_6half_tENS5_IJlSC_lEEESJ_SK_NS4_8TiledMMAINS4_8MMA_AtomIJNS4_26SM100_MMA_F16BF16_2x1SM_SSISJ_SJ_fLi256ELi128ELNS4_4UMMA5MajorE0ELSP_0ELNSO_7ScaleInE0ELSQ_0EEEEEENS4_6LayoutINS5_IJSC_SC_SC_EEENS5_IJNSA_ILi0EEESV_SV_EEEEENS5_IJNS4_10UnderscoreESY_SY_EEEEENS4_18SM100_TMA_2SM_LOADENS4_14ComposedLayoutINS4_7SwizzleILi3ELi4ELi3EEENS4_18smem_ptr_flag_bitsILi16EEENST_INS5_IJNSA_ILi8EEESH_EEENS5_IJSH_SC_EEEEEEEvNS4_8identityES11_S1B_vS1C_EENS_8epilogue10collective18CollectiveEpilogueINS1E_23Sm100TmaWarpSpecializedILi4ELi2ELi32ELb1ELb0EEEJNS5_IJSG_SG_SH_EEENS5_IJNST_ISG_SC_EENST_INSA_ILi32EEESC_EEEEESJ_SK_SJ_SK_NS1E_6fusion15FusionCallbacksIS1I_NS1O_17LinCombPerRowBiasISJ_fSJ_SJ_fLi8ELNS_15FloatRoundStyleE2EEES1J_S1N_JEEENS4_5SM1004TMEM4LOAD26SM100_TMEM_LOAD_32dp32b32xENS4_13SM90_TMA_LOADENS12_INS13_ILi2ELi4ELi3EEES16_NST_INS5_IJS17_S1L_EEENS5_IJS1L_SC_EEEEEEENS4_39AutoVectorizingCopyWithAssumedAlignmentILi128EEENS4_14SM90_TMA_STOREES23_S25_S25_EEEvvEEEEvNT_6ParamsE)
        .other          _ZN7cutlass13device_kernelINS_4gemm6kernel13GemmUniversalIN4cute5tupleIJiiiiEEENS1_10collective13CollectiveMmaINS1_35MainloopSm100TmaUmmaWarpSpecializedILi8ELi2ELi4ENS5_IJNS4_1CILi2EEENSA_ILi1EEESC_EEEEENS5_IJNSA_ILi256EEENSA_ILi128EEENSA_ILi64EEEEEENS_6half_tENS5_IJlSC_lEEESJ_SK_NS4_8TiledMMAINS4_8MMA_AtomIJNS4_26SM100_MMA_F16BF16_2x1SM_SSISJ_SJ_fLi256ELi128ELNS4_4UMMA5MajorE0ELSP_0ELNSO_7ScaleInE0ELSQ_0EEEEEENS4_6LayoutINS5_IJSC_SC_SC_EEENS5_IJNSA_ILi0EEESV_SV_EEEEENS5_IJNS4_10UnderscoreESY_SY_EEEEENS4_18SM100_TMA_2SM_LOADENS4_14ComposedLayoutINS4_7SwizzleILi3ELi4ELi3EEENS4_18smem_ptr_flag_bitsILi16EEENST_INS5_IJNSA_ILi8EEESH_EEENS5_IJSH_SC_EEEEEEEvNS4_8identityES11_S1B_vS1C_EENS_8epilogue10collective18CollectiveEpilogueINS1E_23Sm100TmaWarpSpecializedILi4ELi2ELi32ELb1ELb0EEEJNS5_IJSG_SG_SH_EEENS5_IJNST_ISG_SC_EENST_INSA_ILi32EEESC_EEEEESJ_SK_SJ_SK_NS1E_6fusion15FusionCallbacksIS1I_NS1O_17LinCombPerRowBiasISJ_fSJ_SJ_fLi8ELNS_15FloatRoundStyleE2EEES1J_S1N_JEEENS4_5SM1004TMEM4LOAD26SM100_TMEM_LOAD_32dp32b32xENS4_13SM90_TMA_LOADENS12_INS13_ILi2ELi4ELi3EEES16_NST_INS5_IJS17_S1L_EEENS5_IJS1L_SC_EEEEEEENS4_39AutoVectorizingCopyWithAssumedAlignmentILi128EEENS4_14SM90_TMA_STOREES23_S25_S25_EEEvvEEEEvNT_6ParamsE,@"STO_CUDA_ENTRY STV_DEFAULT"
_ZN7cutlass13device_kernelINS_4gemm6kernel13GemmUniversalIN4cute5tupleIJiiiiEEENS1_10collective13CollectiveMmaINS1_35MainloopSm100TmaUmmaWarpSpecializedILi8ELi2ELi4ENS5_IJNS4_1CILi2EEENSA_ILi1EEESC_EEEEENS5_IJNSA_ILi256EEENSA_ILi128EEENSA_ILi64EEEEEENS_6half_tENS5_IJlSC_lEEESJ_SK_NS4_8TiledMMAINS4_8MMA_AtomIJNS4_26SM100_MMA_F16BF16_2x1SM_SSISJ_SJ_fLi256ELi128ELNS4_4UMMA5MajorE0ELSP_0ELNSO_7ScaleInE0ELSQ_0EEEEEENS4_6LayoutINS5_IJSC_SC_SC_EEENS5_IJNSA_ILi0EEESV_SV_EEEEENS5_IJNS4_10UnderscoreESY_SY_EEEEENS4_18SM100_TMA_2SM_LOADENS4_14ComposedLayoutINS4_7SwizzleILi3ELi4ELi3EEENS4_18smem_ptr_flag_bitsILi16EEENST_INS5_IJNSA_ILi8EEESH_EEENS5_IJSH_SC_EEEEEEEvNS4_8identityES11_S1B_vS1C_EENS_8epilogue10collective18CollectiveEpilogueINS1E_23Sm100TmaWarpSpecializedILi4ELi2ELi32ELb1ELb0EEEJNS5_IJSG_SG_SH_EEENS5_IJNST_ISG_SC_EENST_INSA_ILi32EEESC_EEEEESJ_SK_SJ_SK_NS1E_6fusion15FusionCallbacksIS1I_NS1O_17LinCombPerRowBiasISJ_fSJ_SJ_fLi8ELNS_15FloatRoundStyleE2EEES1J_S1N_JEEENS4_5SM1004TMEM4LOAD26SM100_TMEM_LOAD_32dp32b32xENS4_13SM90_TMA_LOADENS12_INS13_ILi2ELi4ELi3EEES16_NST_INS5_IJS17_S1L_EEENS5_IJS1L_SC_EEEEEEENS4_39AutoVectorizingCopyWithAssumedAlignmentILi128EEENS4_14SM90_TMA_STOREES23_S25_S25_EEEvvEEEEvNT_6ParamsE:
[----:B------:R-:W1:Y:S01]  /*0000*/  LDC R1, c[0x0][0x37c] ;  /* 0x0000df00ff017b82 */ /* 0x000e620000000800 */
[----:B------:R-:W2:Y:S01]  /*0010*/  S2R R113, SR_TID.X ;  /* 0x0000000000717919 */ /* 0x000ea20000002100 */
[----:B------:R-:W3:Y:S06]  /*0020*/  LDCU.64 UR8, c[0x0][0x890] ;  /* 0x00011200ff0877ac */ /* 0x000eec0008000a00 */
[----:B------:R-:W4:Y:S01]  /*0030*/  S2UR UR45, SR_CgaCtaId ;  /* 0x00000000002d79c3 */ /* 0x000f220000008800 */
[----:B------:R-:W-:Y:S01]  /*0040*/  PRMT R98, RZ, 0x7610, R98 ;  /* 0x00007610ff627816 */ /* 0x000fe20000000062 */
[----:B------:R-:W1:Y:S01]  /*0050*/  LDCU.64 UR46, c[0x0][0x358] ;  /* 0x00006b00ff2e77ac */ /* 0x000e620008000a00 */
[----:B------:R-:W-:-:S02]  /*0060*/  ELECT P0, URZ, PT ;  /* 0x0000000000ff782f */ /* 0x000fc40003800000 */
[----:B---3--:R-:W-:-:S04]  /*0070*/  ISETP.NE.U32.AND P1, PT, RZ, UR8, PT ;  /* 0x00000008ff007c0c */ /* 0x008fc8000bf25070 */
[----:B------:R-:W-:Y:S01]  /*0080*/  ISETP.NE.AND.EX P2, PT, RZ, UR9, PT, P1 ;  /* 0x00000009ff007c0c */ /* 0x000fe2000bf45310 */
[----:B----4-:R-:W-:Y:S02]  /*0090*/  ULOP3.LUT UR5, UR45, 0x1, URZ, 0xc0, !UPT ;  /* 0x000000012d057892 */ /* 0x010fe4000f8ec0ff */
[----:B------:R-:W-:Y:S01]  /*00a0*/  ULOP3.LUT UR4, UR45, 0x1, URZ, 0x3c, !UPT ;  /* 0x000000012d047892 */ /* 0x000fe2000f8e3cff */
[----:B--2---:R-:W-:-:S05]  /*00b0*/  SHF.R.U32.HI R103, RZ, 0x5, R113 ;  /* 0x00000005ff677819 */ /* 0x004fca0000011671 */
[----:B------:R-:W2:Y:S02]  /*00c0*/  SHFL.IDX PT, R0, R103, RZ, 0x1f ;  /* 0x00001fff67007589 */ /* 0x000ea400000e0000 */
[----:B--2---:R-:W-:Y:S02]  /*00d0*/  R2UR UR10, R0 ;  /* 0x00000000000a72ca */ /* 0x004fe400000e0000 */
[----:B-1----:R-:W-:Y:S05]  /*00e0*/  @P2 BRA `(.L_x_0) ;  /* 0x00000000002c2947 */ /* 0x002fea0003800000 */
[----:B------:R-:W1:Y:S02]  /*00f0*/  LDCU.64 UR6, c[0x0][0x888] ;  /* 0x00011100ff0677ac */ /* 0x000e640008000a00 */
[----:B-1----:R-:W-:-:S04]  /*0100*/  UISETP.NE.U32.AND UP0, UPT, UR6, URZ, UPT ;  /* 0x000000ff0600728c */ /* 0x002fc8000bf05070 */
[----:B------:R-:W-:-:S09]  /*0110*/  UISETP.NE.AND.EX UP0, UPT, UR7, URZ, UPT, UP0 ;  /* 0x000000ff0700728c */ /* 0x000fd2000bf05300 */
[----:B------:R-:W-:Y:S05]  /*0120*/  BRA.U !UP0, `(.L_x_1) ;  /* 0x0000000108107547 */ /* 0x000fea000b800000 */
[----:B------:R-:W1:Y:S02]  /*0130*/  LDC.64 R2, c[0x0][0x888] ;  /* 0x00022200ff027b82 */ /* 0x000e640000000a00 */
[----:B-1----:R1:W5:Y:S01]  /*0140*/  LDG.E R49, desc[UR46][R2.64] ;  /* 0x0000002e02317981 */ /* 0x002362000c1e1900 */
[----:B------:R-:W-:Y:S01]  /*0150*/  HFMA2 R98, -RZ, RZ, 0, 5.9604644775390625e-08 ;  /* 0x00000001ff627431 */ /* 0x000fe200000001ff */
[----:B------:R-:W-:Y:S05]  /*0160*/  BRA `(.L_x_0) ;  /* 0x00000000000c7947 */ /* 0x000fea0003800000 */
.L_x_1:
[----:B------:R-:W1:Y:S01]  /*0170*/  LDCU UR6, c[0x0][0x880] ;  /* 0x00011000ff0677ac */ /* 0x000e620008000800 */
[----:B------:R-:W-:Y:S01]  /*0180*/  HFMA2 R98, -RZ, RZ, 0, 5.9604644775390625e-08 ;  /* 0x00000001ff627431 */ /* 0x000fe200000001ff */
[----:B-1----:R-:W-:-:S07]  /*0190*/  MOV R49, UR6 ;  /* 0x0000000600317c02 */ /* 0x002fce0008000f00 */
.L_x_0:
[----:B------:R-:W2:Y:S02]  /*01a0*/  LDCU.64 UR6, c[0x0][0x8b0] ;  /* 0x00011600ff0677ac */ /* 0x000ea40008000a00 */
[----:B--2---:R-:W-:-:S04]  /*01b0*/  UISETP.NE.U32.AND UP0, UPT, UR6, URZ, UPT ;  /* 0x000000ff0600728c */ /* 0x004fc8000bf05070 */
[----:B------:R-:W-:-:S09]  /*01c0*/  UISETP.NE.AND.EX UP0, UPT, UR7, URZ, UPT, UP0 ;  /* 0x000000ff0700728c */ /* 0x000fd2000bf05300 */
[----:B------:R-:W-:Y:S05]  /*01d0*/  BRA.U UP0, `(.L_x_2) ;  /* 0x0000000100247547 */ /* 0x000fea000b800000 */
[----:B------:R-:W2:Y:S02]  /*01e0*/  LDCU.64 UR6, c[0x0][0x8a8] ;  /* 0x00011500ff0677ac */ /* 0x000ea40008000a00 */
[----:B--2---:R-:W-:-:S04]  /*01f0*/  UISETP.NE.U32.AND UP0, UPT, UR6, URZ, UPT ;  /* 0x000000ff0600728c */ /* 0x004fc8000bf05070 */
[----:B------:R-:W-:-:S09]  /*0200*/  UISETP.NE.AND.EX UP0, UPT, UR7, URZ, UPT, UP0 ;  /* 0x000000ff0700728c */ /* 0x000fd2000bf05300 */
[----:B------:R-:W-:Y:S05]  /*0210*/  BRA.U !UP0, `(.L_x_3) ;  /* 0x00000001080c7547 */ /* 0x000fea000b800000 */
[----:B-1----:R-:W1:Y:S02]  /*0220*/  LDC.64 R2, c[0x0][0x8a8] ;  /* 0x00022a00ff027b82 */ /* 0x002e640000000a00 */
[----:B-1----:R2:W5:Y:S01]  /*0230*/  LDG.E R47, desc[UR46][R2.64] ;  /* 0x0000002e022f7981 */ /* 0x002562000c1e1900 */
[----:B------:R-:W-:Y:S05]  /*0240*/  BRA `(.L_x_2) ;  /* 0x0000000000087947 */ /* 0x000fea0003800000 */
.L_x_3:
[----:B------:R-:W2:Y:S02]  /*0250*/  LDCU UR6, c[0x0][0x8a0] ;  /* 0x00011400ff0677ac */ /* 0x000ea40008000800 */
[----:B--2---:R-:W-:Y:S02]  /*0260*/  MOV R47, UR6 ;  /* 0x00000006002f7c02 */ /* 0x004fe40008000f00 */
.L_x_2:
[----:B------:R-:W-:Y:S01]  /*0270*/  IMAD.U32 R0, RZ, RZ, UR10 ;  /* 0x0000000aff007e24 */ /* 0x000fe2000f8e00ff */
[----:B------:R-:W-:Y:S04]  /*0280*/  BSSY.RECONVERGENT B0, `(.L_x_4) ;  /* 0x000000c000007945 */ /* 0x000fe80003800200 */
[C---:B------:R-:W-:Y:S02]  /*0290*/  ISETP.NE.OR P3, PT, R0.reuse, 0x1, !P0 ;  /* 0x000000010000780c */ /* 0x040fe40004765670 */
[----:B------:R-:W-:-:S11]  /*02a0*/  ISETP.NE.OR P2, PT, R0, 0x3, !P0 ;  /* 0x000000030000780c */ /* 0x000fd60004745670 */
[----:B------:R-:W-:Y:S05]  /*02b0*/  @P3 BRA `(.L_x_5) ;  /* 0x0000000000203947 */ /* 0x000fea0003800000 */
[----:B------:R-:W3:Y:S02]  /*02c0*/  LDCU.64 UR6, c[0x0][0x348] ;  /* 0x00006900ff0677ac */ /* 0x000ee40008000a00 */
[----:B---3--:R-:W-:Y:S02]  /*02d0*/  UIADD3 UR12, UP1, UPT, UR6, 0x80, URZ ;  /* 0x00000080060c7890 */ /* 0x008fe4000ff3e0ff */
[----:B------:R-:W-:Y:S02]  /*02e0*/  UIADD3 UR6, UP0, UPT, UR6, 0x180, URZ ;  /* 0x0000018006067890 */ /* 0x000fe4000ff1e0ff */
[----:B------:R-:W-:Y:S02]  /*02f0*/  UIADD3.X UR13, UPT, UPT, URZ, UR7, URZ, UP1, !UPT ;  /* 0x00000007ff0d7290 */ /* 0x000fe40008ffe4ff */
[----:B------:R-:W-:-:S07]  /*0300*/  UIADD3.X UR7, UPT, UPT, URZ, UR7, URZ, UP0, !UPT ;  /* 0x00000007ff077290 */ /* 0x000fce00087fe4ff */
[----:B------:R3:W-:Y:S02]  /*0310*/  UTMACCTL.PF [UR12] ;  /* 0x000000000c0079b9 */ /* 0x0007e40008040000 */
[----:B------:R3:W-:Y:S02]  /*0320*/  UTMACCTL.PF [UR6] ;  /* 0x00000000060079b9 */ /* 0x0007e40008040000 */
[----:B---3--:R-:W-:Y:S01]  /*0330*/  NOP ;  /* 0x0000000000007918 */ /* 0x008fe20000000000 */
.L_x_5:
[----:B------:R-:W-:Y:S05]  /*0340*/  BSYNC.RECONVERGENT B0 ;  /* 0x0000000000007941 */ /* 0x000fea0003800200 */
.L_x_4:
[----:B------:R-:W-:Y:S04]  /*0350*/  BSSY.RECONVERGENT B0, `(.L_x_6) ;  /* 0x000000a000007945 */ /* 0x000fe80003800200 */
        /* <DEDUP_REMOVED lines=9> */
.L_x_7:
[----:B------:R-:W-:Y:S05]  /*03f0*/  BSYNC.RECONVERGENT B0 ;  /* 0x0000000000007941 */ /* 0x000fea0003800200 */
.L_x_6:
[----:B------:R-:W3:Y:S01]  /*0400*/  LDCU.64 UR6, c[0x0][0x888] ;  /* 0x00011100ff0677ac */ /* 0x000ee20008000a00 */
[----:B------:R-:W-:Y:S01]  /*0410*/  ISETP.NE.AND.EX P1, PT, RZ, UR9, PT, P1 ;  /* 0x00000009ff007c0c */ /* 0x000fe2000bf25310 */
[----:B------:R-:W-:Y:S02]  /*0420*/  UPLOP3.LUT UP5, UPT, UPT, UPT, UPT, 0x80, 0x8 ;  /* 0x000000000008789c */ /* 0x000fe40003faf070 */
[----:B---3--:R-:W-:-:S04]  /*0430*/  UISETP.NE.U32.AND UP0, UPT, UR6, URZ, UPT ;  /* 0x000000ff0600728c */ /* 0x008fc8000bf05070 */
[----:B------:R-:W-:-:S06]  /*0440*/  UISETP.NE.AND.EX UP0, UPT, UR7, URZ, UPT, UP0 ;  /* 0x000000ff0700728c */ /* 0x000fcc000bf05300 */
[----:B------:R-:W-:-:S13]  /*0450*/  PLOP3.LUT P2, PT, PT, PT, UP0, 0x80, 0x8 ;  /* 0x000000000008781c */ /* 0x000fda0003f4f008 */
[----:B------:R-:W-:Y:S05]  /*0460*/  @P2 BRA P1, `(.L_x_8) ;  /* 0x0000000000202947 */ /* 0x000fea0000800000 */
[----:B------:R-:W-:Y:S01]  /*0470*/  UISETP.NE.U32.AND UP2, UPT, UR8, URZ, UPT ;  /* 0x000000ff0800728c */ /* 0x000fe2000bf45070 */
[----:B-----5:R-:W-:Y:S01]  /*0480*/  FSETP.NEU.AND P1, PT, R49, RZ, PT ;  /* 0x000000ff3100720b */ /* 0x020fe20003f2d000 */
[----:B------:R-:W-:Y:S02]  /*0490*/  USEL UR6, URZ, 0xffffffff, UP0 ;  /* 0xffffffffff067887 */ /* 0x000fe40008000000 */
[----:B------:R-:W-:-:S10]  /*04a0*/  UISETP.NE.AND.EX UP2, UPT, UR9, URZ, UPT, UP2 ;  /* 0x000000ff0900728c */ /* 0x000fd4000bf45320 */
[----:B------:R-:W-:Y:S01]  /*04b0*/  VOTEU.ANY UP1, P1 ;  /* 0x0000000000ff7886 */ /* 0x000fe20000820100 */
[----:B------:R-:W-:-:S04]  /*04c0*/  @!UP2 USEL UR6, URZ, 0xffffffff, UP1 ;  /* 0xffffffffff06a887 */ /* 0x000fc80008800000 */
[----:B------:R-:W-:-:S04]  /*04d0*/  ULOP3.LUT UR6, UR6, 0x1, URZ, 0xc0, !UPT ;  /* 0x0000000106067892 */ /* 0x000fc8000f8ec0ff */
[----:B------:R-:W-:-:S11]  /*04e0*/  UISETP.NE.U32.AND UP5, UPT, UR6, 0x1, UPT ;  /* 0x000000010600788c */ /* 0x000fd6000bfa5070 */
.L_x_8:
[----:B------:R-:W3:Y:S01]  /*04f0*/  SHFL.IDX PT, R0, R103, RZ, 0x1f ;  /* 0x00001fff67007589 */ /* 0x000ee200000e0000 */
[----:B------:R-:W-:-:S04]  /*0500*/  UISETP.NE.AND UP1, UPT, UR10, 0x2, UPT ;  /* 0x000000020a00788c */ /* 0x000fc8000bf25270 */
[----:B------:R-:W-:Y:S02]  /*0510*/  UISETP.EQ.AND UP2, UPT, UR5, URZ, !UP1 ;  /* 0x000000ff0500728c */ /* 0x000fe4000cf42270 */
[----:B------:R-:W-:-:S04]  /*0520*/  USEL UR7, URZ, 0x1, UP1 ;  /* 0x00000001ff077887 */ /* 0x000fc80008800000 */
[----:B------:R-:W-:Y:S02]  /*0530*/  PLOP3.LUT P5, PT, P0, PT, UP2, 0x80, 0x8 ;  /* 0x000000000008781c */ /* 0x000fe400007af028 */
[----:B---3--:R-:W-:-:S13]  /*0540*/  ISETP.NE.AND P1, PT, R0, RZ, PT ;  /* 0x000000ff0000720c */ /* 0x008fda0003f25270 */
[----:B------:R-:W-:Y:S05]  /*0550*/  @P1 BRA `(.L_x_9) ;  /* 0x0000000000641947 */ /* 0x000fea0003800000 */
[----:B------:R-:W-:Y:S01]  /*0560*/  UMOV UR8, 0x400 ;  /* 0x0000040000087882 */ /* 0x000fe20000000000 */
[----:B------:R-:W-:Y:S01]  /*0570*/  UMOV UR6, 0x1 ;  /* 0x0000000100067882 */ /* 0x000fe20000000000 */
[----:B------:R-:W-:Y:S02]  /*0580*/  ULEA UR8, UR45, UR8, 0x18 ;  /* 0x000000082d087291 */ /* 0x000fe4000f8ec0ff */
[----:B------:R-:W-:-:S04]  /*0590*/  UIADD3 UR12, UPT, UPT, -UR6, 0x100000, URZ ;  /* 0x00100000060c7890 */ /* 0x000fc8000fffe1ff */
[----:B------:R-:W-:Y:S02]  /*05a0*/  USHF.L.U32 UR13, UR12, 0xb, URZ ;  /* 0x0000000b0c0d7899 */ /* 0x000fe400080006ff */
[----:B------:R-:W-:Y:S01]  /*05b0*/  USHF.L.U32 UR12, UR12, 0x1, URZ ;  /* 0x000000010c0c7899 */ /* 0x000fe200080006ff */
[----:B------:R-:W-:Y:S01]  /*05c0*/  ELECT P1, URZ, PT ;  /* 0x0000000000ff782f */ /* 0x000fe20003820000 */
[----:B------:R-:W3:Y:S10]  /*05d0*/  FENCE.VIEW.ASYNC.S ;  /* 0x00000000000073c6 */ /* 0x000ef40000000000 */
[----:B---3--:R3:W4:Y:S01]  /*05e0*/  SYNCS.EXCH.64 URZ, [UR8], UR12 ;  /* 0x0000000c08ff75b2 */ /* 0x0087220008000100 */
[----:B------:R3:W1:Y:S01]  /*05f0*/  SYNCS.EXCH.64 URZ, [UR8+0x40], UR12 ;  /* 0x0000400c08ff75b2 */ /* 0x0006620008000100 */
        /* <DEDUP_REMOVED lines=13> */
[----:B------:R3:W1:Y:S02]  /*06d0*/  SYNCS.EXCH.64 URZ, [UR8+0x78], UR12 ;  /* 0x0000780c08ff75b2 */ /* 0x0006640008000100 */
[----:B---3--:R-:W-:Y:S01]  /*06e0*/  NOP ;  /* 0x0000000000007918 */ /* 0x008fe20000000000 */
.L_x_9:
[----:B------:R-:W3:Y:S01]  /*06f0*/  SHFL.IDX PT, R0, R103, RZ, 0x1f ;  /* 0x00001fff67007589 */ /* 0x000ee200000e0000 */
[----:B------:R-:W-:Y:S01]  /*0700*/  NOP ;  /* 0x0000000000007918 */ /* 0x000fe20000000000 */
[----:B---3--:R-:W-:-:S13]  /*0710*/  ISETP.NE.AND P1, PT, R0, 0x1, PT ;  /* 0x000000010000780c */ /* 0x008fda0003f25270 */
[----:B------:R-:W-:Y:S05]  /*0720*/  @P1 BRA `(.L_x_10) ;  /* 0x0000000000541947 */ /* 0x000fea0003800000 */
[----:B------:R-:W-:Y:S01]  /*0730*/  UMOV UR9, 0x400 ;  /* 0x0000040000097882 */ /* 0x000fe20000000000 */
[----:B------:R-:W-:Y:S01]  /*0740*/  UMOV UR8, 0x20 ;  /* 0x0000002000087882 */ /* 0x000fe20000000000 */
[----:B------:R-:W-:Y:S01]  /*0750*/  UMOV UR6, 0x80 ;  /* 0x0000008000067882 */ /* 0x000fe20000000000 */
[----:B------:R-:W-:Y:S02]  /*0760*/  ULEA UR9, UR45, UR9, 0x18 ;  /* 0x000000092d097291 */ /* 0x000fe4000f8ec0ff */
[----:B------:R-:W-:-:S04]  /*0770*/  UIADD3 UR12, UPT, UPT, -UR8, 0x100000, URZ ;  /* 0x00100000080c7890 */ /* 0x000fc8000fffe1ff */
[----:B------:R-:W-:Y:S02]  /*0780*/  USHF.L.U32 UR13, UR12, 0xb, URZ ;  /* 0x0000000b0c0d7899 */ /* 0x000fe400080006ff */
[----:B------:R-:W-:Y:S02]  /*0790*/  USHF.L.U32 UR12, UR12, 0x1, URZ ;  /* 0x000000010c0c7899 */ /* 0x000fe400080006ff */
[----:B------:R-:W-:-:S04]  /*07a0*/  UIADD3 UR14, UPT, UPT, -UR6, 0x100000, URZ ;  /* 0x00100000060e7890 */ /* 0x000fc8000fffe1ff */
[----:B------:R-:W-:Y:S02]  /*07b0*/  USHF.L.U32 UR15, UR14, 0xb, URZ ;  /* 0x0000000b0e0f7899 */ /* 0x000fe400080006ff */
[----:B------:R-:W-:Y:S01]  /*07c0*/  USHF.L.U32 UR14, UR14, 0x1, URZ ;  /* 0x000000010e0e7899 */ /* 0x000fe200080006ff */
[----:B------:R-:W-:Y:S01]  /*07d0*/  ELECT P1, URZ, PT ;  /* 0x0000000000ff782f */ /* 0x000fe20003820000 */
[----:B------:R-:W3:Y:S02]  /*07e0*/  FENCE.VIEW.ASYNC.S ;  /* 0x00000000000073c6 */ /* 0x000ee40000000000 */
[----:B---3--:R3:W1:Y:S08]  /*07f0*/  SYNCS.EXCH.64 URZ, [UR9+0x80], UR12 ;  /* 0x0000800c09ff75b2 */ /* 0x0086700008000100 */
[----:B------:R3:W1:Y:S01]  /*0800*/  SYNCS.EXCH.64 URZ, [UR9+0xa0], UR14 ;  /* 0x0000a00e09ff75b2 */ /* 0x0006620008000100 */
[----:B------:R3:W1:Y:S01]  /*0810*/  SYNCS.EXCH.64 URZ, [UR9+0x88], UR12 ;  /* 0x0000880c09ff75b2 */ /* 0x0006620008000100 */
[----:B------:R3:W1:Y:S01]  /*0820*/  SYNCS.EXCH.64 URZ, [UR9+0xa8], UR14 ;  /* 0x0000a80e09ff75b2 */ /* 0x0006620008000100 */
[----:B------:R3:W1:Y:S01]  /*0830*/  SYNCS.EXCH.64 URZ, [UR9+0x90], UR12 ;  /* 0x0000900c09ff75b2 */ /* 0x0006620008000100 */
[----:B------:R3:W1:Y:S01]  /*0840*/  SYNCS.EXCH.64 URZ, [UR9+0xb0], UR14 ;  /* 0x0000b00e09ff75b2 */ /* 0x0006620008000100 */
[----:B------:R3:W1:Y:S01]  /*0850*/  SYNCS.EXCH.64 URZ, [UR9+0x98], UR12 ;  /* 0x0000980c09ff75b2 */ /* 0x0006620008000100 */
[----:B------:R3:W1:Y:S01]  /*0860*/  SYNCS.EXCH.64 URZ, [UR9+0xb8], UR14 ;  /* 0x0000b80e09ff75b2 */ /* 0x0006620008000100 */
[----:B------:R-:W-:Y:S01]  /*0870*/  NOP ;  /* 0x0000000000007918 */ /* 0x000fe20000000000 */
.L_x_10:
[----:B------:R-:W2:Y:S01]  /*0880*/  SHFL.IDX PT, R0, R103, RZ, 0x1f ;  /* 0x00001fff67007589 */ /* 0x000ea200000e0000 */
[----:B------:R-:W-:Y:S01]  /*0890*/  NOP ;  /* 0x0000000000007918 */ /* 0x000fe20000000000 */
[----:B--2---:R-:W-:-:S13]  /*08a0*/  ISETP.NE.AND P1, PT, R0, 0x3, PT ;  /* 0x000000030000780c */ /* 0x004fda0003f25270 */
[----:B------:R-:W-:Y:S05]  /*08b0*/  @P1 BRA `(.L_x_11) ;  /* 0x00000000002c1947 */ /* 0x000fea0003800000 */
[----:B------:R-:W-:Y:S01]  /*08c0*/  UMOV UR8, 0x400 ;  /* 0x0000040000087882 */ /* 0x000fe20000000000 */
[----:B------:R-:W-:Y:S01]  /*08d0*/  UMOV UR6, 0x20 ;  /* 0x0000002000067882 */ /* 0x000fe20000000000 */
[----:B------:R-:W-:Y:S02]  /*08e0*/  ULEA UR8, UR45, UR8, 0x18 ;  /* 0x000000082d087291 */ /* 0x000fe4000f8ec0ff */
[----:B---3--:R-:W-:-:S04]  /*08f0*/  UIADD3 UR12, UPT, UPT, -UR6, 0x100000, URZ ;  /* 0x00100000060c7890 */ /* 0x008fc8000fffe1ff */
[----:B------:R-:W-:Y:S02]  /*0900*/  USHF.L.U32 UR13, UR12, 0xb, URZ ;  /* 0x0000000b0c0d7899 */ /* 0x000fe400080006ff */
[----:B------:R-:W-:Y:S01]  /*0910*/  USHF.L.U32 UR12, UR12, 0x1, URZ ;  /* 0x000000010c0c7899 */ /* 0x000fe200080006ff */
[----:B------:R-:W-:Y:S01]  /*0920*/  ELECT P1, URZ, PT ;  /* 0x0000000000ff782f */ /* 0x000fe20003820000 */
[----:B------:R-:W2:Y:S10]  /*0930*/  FENCE.VIEW.ASYNC.S ;  /* 0x00000000000073c6 */ /* 0x000eb40000000000 */
[----:B--2---:R2:W3:Y:S01]  /*0940*/  SYNCS.EXCH.64 URZ, [UR8+0xc0], UR12 ;  /* 0x0000c00c08ff75b2 */ /* 0x0044e20008000100 */
[----:B------:R2:W1:Y:S01]  /*0950*/  SYNCS.EXCH.64 URZ, [UR8+0xc8], UR12 ;  /* 0x0000c80c08ff75b2 */ /* 0x0004620008000100 */
[----:B------:R-:W-:Y:S01]  /*0960*/  NOP ;  /* 0x0000000000007918 */ /* 0x000fe20000000000 */
.L_x_11:
[----:B------:R-:W4:Y:S01]  /*0970*/  SHFL.IDX PT, R0, R103, RZ, 0x1f ;  /* 0x00001fff67007589 */ /* 0x000f2200000e0000 */
[----:B------:R-:W-:Y:S01]  /*0980*/  NOP ;  /* 0x0000000000007918 */ /* 0x000fe20000000000 */
[----:B----4-:R-:W-:-:S13]  /*0990*/  ISETP.NE.AND P1, PT, R0, 0x4, PT ;  /* 0x000000040000780c */ /* 0x010fda0003f25270 */
[----:B------:R-:W-:Y:S05]  /*09a0*/  @P1 BRA `(.L_x_12) ;  /* 0x0000000000481947 */ /* 0x000fea0003800000 */
[----:B---3--:R-:W-:Y:S01]  /*09b0*/  UMOV UR9, 0x1e0 ;  /* 0x000001e000097882 */ /* 0x008fe20000000000 */
[----:B--2---:R-:W-:Y:S01]  /*09c0*/  UMOV UR8, 0x400 ;  /* 0x0000040000087882 */ /* 0x004fe20000000000 */
[----:B------:R-:W-:Y:S01]  /*09d0*/  USEL UR9, UR9, 0x1a0, UP5 ;  /* 0x000001a009097887 */ /* 0x000fe2000a800000 */
        /* <DEDUP_REMOVED lines=9> */
[----:B------:R-:W2:Y:S02]  /*0a70*/  FENCE.VIEW.ASYNC.S ;  /* 0x00000000000073c6 */ /* 0x000ea40000000000 */
[----:B--2---:R4:W2:Y:S08]  /*0a80*/  SYNCS.EXCH.64 URZ, [UR8+0xd0], UR12 ;  /* 0x0000d00c08ff75b2 */ /* 0x0048b00008000100 */
[----:B------:R4:W3:Y:S01]  /*0a90*/  SYNCS.EXCH.64 URZ, [UR8+0xe0], UR14 ;  /* 0x0000e00e08ff75b2 */ /* 0x0008e20008000100 */
[----:B------:R4:W1:Y:S01]  /*0aa0*/  SYNCS.EXCH.64 URZ, [UR8+0xd8], UR12 ;  /* 0x0000d80c08ff75b2 */ /* 0x0008620008000100 */
[----:B------:R4:W1:Y:S02]  /*0ab0*/  SYNCS.EXCH.64 URZ, [UR8+0xe8], UR14 ;  /* 0x0000e80e08ff75b2 */ /* 0x0008640008000100 */
[----:B----4-:R-:W-:Y:S01]  /*0ac0*/  NOP ;  /* 0x0000000000007918 */ /* 0x010fe20000000000 */
.L_x_12:
[----:B------:R-:W4:Y:S01]  /*0ad0*/  SHFL.IDX PT, R0, R103, RZ, 0x1f ;  /* 0x00001fff67007589 */ /* 0x000f2200000e0000 */
[----:B------:R-:W-:Y:S01]  /*0ae0*/  NOP ;  /* 0x0000000000007918 */ /* 0x000fe20000000000 */
[----:B----4-:R-:W-:-:S13]  /*0af0*/  ISETP.NE.AND P1, PT, R0, 0x5, PT ;  /* 0x000000050000780c */ /* 0x010fda0003f25270 */
[----:B------:R-:W-:Y:S05]  /*0b00*/  @P1 BRA `(.L_x_13) ;  /* 0x0000000000541947 */ /* 0x000fea0003800000 */
[----:B---3--:R-:W-:Y:S01]  /*0b10*/  UMOV UR9, 0x400 ;  /* 0x0000040000097882 */ /* 0x008fe20000000000 */
[----:B--2---:R-:W-:Y:S01]  /*0b20*/  UMOV UR8, 0x1 ;  /* 0x0000000100087882 */ /* 0x004fe20000000000 */
        /* <DEDUP_REMOVED lines=13> */
[----:B------:R4:W1:Y:S01]  /*0c00*/  SYNCS.EXCH.64 URZ, [UR9+0x118], UR14 ;  /* 0x0001180e09ff75b2 */ /* 0x0008620008000100 */
[----:B------:R4:W1:Y:S01]  /*0c10*/  SYNCS.EXCH.64 URZ, [UR9+0x100], UR12 ;  /* 0x0001000c09ff75b2 */ /* 0x0008620008000100 */
[----:B------:R4:W1:Y:S01]  /*0c20*/  SYNCS.EXCH.64 URZ, [UR9+0x120], UR14 ;  /* 0x0001200e09ff75b2 */ /* 0x0008620008000100 */
[----:B------:R4:W1:Y:S01]  /*0c30*/  SYNCS.EXCH.64 URZ, [UR9+0x108], UR12 ;  /* 0x0001080c09ff75b2 */ /* 0x0008620008000100 */
[----:B------:R4:W1:Y:S02]  /*0c40*/  SYNCS.EXCH.64 URZ, [UR9+0x128], UR14 ;  /* 0x0001280e09ff75b2 */ /* 0x0008640008000100 */
[----:B----4-:R-:W-:Y:S01]  /*0c50*/  NOP ;  /* 0x0000000000007918 */ /* 0x010fe20000000000 */
.L_x_13:
[----:B------:R-:W4:Y:S01]  /*0c60*/  SHFL.IDX PT, R0, R103, RZ, 0x1f ;  /* 0x00001fff67007589 */ /* 0x000f2200000e0000 */
[----:B------:R-:W-:Y:S01]  /*0c70*/  ISETP.NE.OR P0, PT, RZ, UR10, !P0 ;  /* 0x0000000aff007c0c */ /* 0x000fe2000c705670 */
[----:B------:R-:W-:Y:S01]  /*0c80*/  NOP ;  /* 0x0000000000007918 */ /* 0x000fe20000000000 */
[----:B----4-:R-:W-:-:S13]  /*0c90*/  ISETP.NE.AND P1, PT, R0, 0x3, PT ;  /* 0x000000030000780c */ /* 0x010fda0003f25270 */
[----:B------:R-:W-:Y:S05]  /*0ca0*/  @P1 BRA `(.L_x_14) ;  /* 0x0000000000341947 */ /* 0x000fea0003800000 */
[----:B--2---:R-:W-:Y:S01]  /*0cb0*/  UMOV UR8, 0x400 ;  /* 0x0000040000087882 */ /* 0x004fe20000000000 */
[----:B------:R-:W-:Y:S01]  /*0cc0*/  UMOV UR6, 0x20 ;  /* 0x0000002000067882 */ /* 0x000fe20000000000 */
[----:B------:R-:W-:Y:S02]  /*0cd0*/  ULEA UR8, UR45, UR8, 0x18 ;  /* 0x000000082d087291 */ /* 0x000fe4000f8ec0ff */
[----:B---3--:R-:W-:-:S04]  /*0ce0*/  UIADD3 UR12, UPT, UPT, -UR6, 0x100000, URZ ;  /* 0x00100000060c7890 */ /* 0x008fc8000fffe1ff */
[----:B------:R-:W-:Y:S02]  /*0cf0*/  USHF.L.U32 UR13, UR12, 0xb, URZ ;  /* 0x0000000b0c0d7899 */ /* 0x000fe400080006ff */
[----:B------:R-:W-:Y:S01]  /*0d00*/  USHF.L.U32 UR12, UR12, 0x1, URZ ;  /* 0x000000010c0c7899 */ /* 0x000fe200080006ff */
[----:B------:R-:W-:Y:S01]  /*0d10*/  ELECT P1, URZ, PT ;  /* 0x0000000000ff782f */ /* 0x000fe20003820000 */
[----:B------:R-:W2:Y:S10]  /*0d20*/  FENCE.VIEW.ASYNC.S ;  /* 0x00000000000073c6 */ /* 0x000eb40000000000 */
[----:B--2---:R4:W2:Y:S01]  /*0d30*/  SYNCS.EXCH.64 URZ, [UR8+0x130], UR12 ;  /* 0x0001300c08ff75b2 */ /* 0x0048a20008000100 */
[----:B------:R4:W3:Y:S01]  /*0d40*/  SYNCS.EXCH.64 URZ, [UR8+0x140], UR12 ;  /* 0x0001400c08ff75b2 */ /* 0x0008e20008000100 */
[----:B------:R4:W1:Y:S01]  /*0d50*/  SYNCS.EXCH.64 URZ, [UR8+0x138], UR12 ;  /* 0x0001380c08ff75b2 */ /* 0x0008620008000100 */
[----:B------:R4:W1:Y:S02]  /*0d60*/  SYNCS.EXCH.64 URZ, [UR8+0x148], UR12 ;  /* 0x0001480c08ff75b2 */ /* 0x0008640008000100 */
[----:B----4-:R-:W-:Y:S01]  /*0d70*/  NOP ;  /* 0x0000000000007918 */ /* 0x010fe20000000000 */
.L_x_14:
[----:B------:R-:W-:Y:S01]  /*0d80*/  VOTEU.ALL UP1, P0 ;  /* 0x0000000000ff7886 */ /* 0x000fe20000020000 */
[----:B--2---:R-:W2:Y:S01]  /*0d90*/  LDCU UR8, c[0x0][0x36c] ;  /* 0x00006d80ff0877ac */ /* 0x004ea20008000800 */
[----:B------:R-:W-:Y:S01]  /*0da0*/  NOP ;  /* 0x0000000000007918 */ /* 0x000fe20000000000 */
[----:B-1----:R-:W-:Y:S01]  /*0db0*/  LOP3.LUT R2, R113, 0x1f, RZ, 0xc0, !PT ;  /* 0x0000001f71027812 */ /* 0x002fe200078ec0ff */
[----:B---3--:R-:W-:Y:S01]  /*0dc0*/  UMOV UR12, 0x20 ;  /* 0x00000020000c7882 */ /* 0x008fe20000000000 */
[----:B------:R-:W-:Y:S01]  /*0dd0*/  @!UP1 UMOV UR6, 0x400 ;  /* 0x0000040000069882 */ /* 0x000fe20000000000 */
[----:B------:R-:W-:-:S04]  /*0de0*/  @!UP1 UIADD3 UR12, UPT, UPT, -UR12, 0x100000, URZ ;  /* 0x001000000c0c9890 */ /* 0x000fc8000fffe1ff */
[----:B------:R-:W-:Y:S02]  /*0df0*/  @!UP1 USHF.L.U32 UR13, UR12, 0xb, URZ ;  /* 0x0000000b0c0d9899 */ /* 0x000fe400080006ff */
[----:B------:R-:W-:Y:S02]  /*0e00*/  @!UP1 USHF.L.U32 UR12, UR12, 0x1, URZ ;  /* 0x000000010c0c9899 */ /* 0x000fe400080006ff */
[----:B------:R-:W-:Y:S01]  /*0e10*/  @!UP1 ULEA UR6, UR45, UR6, 0x18 ;  /* 0x000000062d069291 */ /* 0x000fe2000f8ec0ff */
[----:B------:R-:W-:Y:S01]  /*0e20*/  VOTEU.ALL UP1, P0 ;  /* 0x0000000000ff7886 */ /* 0x000fe20000020000 */
[----:B------:R-:W-:Y:S01]  /*0e30*/  UISETP.NE.AND UP4, UPT, UR10, URZ, UPT ;  /* 0x000000ff0a00728c */ /* 0x000fe2000bf85270 */
[----:B------:R-:W1:Y:S09]  /*0e40*/  FENCE.VIEW.ASYNC.S ;  /* 0x00000000000073c6 */ /* 0x000e720000000000 */
[----:B-1----:R1:W3:Y:S01]  /*0e50*/  @!UP1 SYNCS.EXCH.64 URZ, [UR6+0x150], UR12 ;  /* 0x0001500c06ff95b2 */ /* 0x0022e20008000100 */
[----:B--2---:R-:W-:-:S09]  /*0e60*/  UISETP.EQ.U32.AND UP1, UPT, UR8, 0x1, UPT ;  /* 0x000000010800788c */ /* 0x004fd2000bf22070 */
[----:B------:R-:W-:Y:S05]  /*0e70*/  BRA.U !UP1, `(.L_x_15) ;  /* 0x0000000109087547 */ /* 0x000fea000b800000 */
[----:B---3--:R-:W-:Y:S01]  /*0e80*/  UCGABAR_ARV ;  /* 0x00000000000079c7 */ /* 0x008fe20008000000 */
[----:B------:R-:W-:Y:S05]  /*0e90*/  BRA `(.L_x_16) ;  /* 0x0000000000047947 */ /* 0x000fea0003800000 */
.L_x_15:
[----:B---3--:R-:W-:Y:S01]  /*0ea0*/  NOP ;  /* 0x0000000000007918 */ /* 0x008fe20000000000 */
.L_x_16:
[----:B------:R-:W2:Y:S01]  /*0eb0*/  S2R R15, SR_CTAID.Y ;  /* 0x00000000000f7919 */ /* 0x000ea20000002600 */
[----:B------:R-:W-:-:S05]  /*0ec0*/  CS2R.32 R97, SR_CgaSize ;  /* 0x0000000000617805 */ /* 0x000fca0000008a00 */
[----:B------:R-:W-:-:S05]  /*0ed0*/  IMAD R97, R97, -0xa0, RZ ;  /* 0xffffff6061617824 */ /* 0x000fca00078e02ff */
[----:B-1----:R-:W-:-:S14]  /*0ee0*/  R2UR UR6, R97 ;  /* 0x00000000610672ca */ /* 0x002fdc00000e0000 */
[----:B------:R-:W1:Y:S01]  /*0ef0*/  LDCU UR6, c[0x0][UR6+0x2b4] ;  /* 0x00005680060677ac */ /* 0x000e620008000800 */
[----:B------:R-:W-:-:S05]  /*0f00*/  CS2R.32 R0, SR_CgaSize ;  /* 0x0000000000007805 */ /* 0x000fca0000008a00 */
[----:B------:R-:W-:-:S06]  /*0f10*/  IMAD R0, R0, -0xa0, RZ ;  /* 0xffffff6000007824 */ /* 0x000fcc00078e02ff */
[----:B------:R-:W3:Y:S01]  /*0f20*/  LDC R0, c[0x0][R0+0x2a4] ;  /* 0x0000a90000007b82 */ /* 0x000ee20000000800 */
[----:B------:R-:W-:Y:S01]  /*0f30*/  PRMT R10, RZ, 0x7610, R10 ;  /* 0x00007610ff0a7816 */ /* 0x000fe2000000000a */
[----:B------:R-:W4:Y:S01]  /*0f40*/  S2R R3, SR_CTAID.X ;  /* 0x0000000000037919 */ /* 0x000f220000002500 */
[----:B------:R-:W-:-:S05]  /*0f50*/  CS2R.32 R97, SR_CgaSize ;  /* 0x0000000000617805 */ /* 0x000fca0000008a00 */
[----:B------:R-:W-:-:S05]  /*0f60*/  IMAD R97, R97, -0xa0, RZ ;  /* 0xffffff6061617824 */ /* 0x000fca00078e02ff */
[----:B------:R-:W-:-:S14]  /*0f70*/  R2UR UR8, R97 ;  /* 0x00000000610872ca */ /* 0x000fdc00000e0000 */
[----:B------:R-:W3:Y:S01]  /*0f80*/  LDCU UR8, c[0x0][UR8+0x2b0] ;  /* 0x00005600080877ac */ /* 0x000ee20008000800 */
[----:B------:R-:W-:Y:S01]  /*0f90*/  UISETP.NE.AND UP2, UPT, UR10, 0x2, UPT ;  /* 0x000000020a00788c */ /* 0x000fe2000bf45270 */
[----:B------:R-:W1:Y:S01]  /*0fa0*/  LDC R11, c[0x0][0xb24] ;  /* 0x0002c900ff0b7b82 */ /* 0x000e620000000800 */
[----:B------:R-:W-:-:S05]  /*0fb0*/  CS2R.32 R4, SR_CgaSize ;  /* 0x0000000000047805 */ /* 0x000fca0000008a00 */
[----:B------:R-:W-:-:S06]  /*0fc0*/  IMAD R4, R4, -0xa0, RZ ;  /* 0xffffff6004047824 */ /* 0x000fcc00078e02ff */
[----:B------:R-:W3:Y:S08]  /*0fd0*/  LDC R4, c[0x0][R4+0x2a0] ;  /* 0x0000a80004047b82 */ /* 0x000ef00000000800 */
[----:B------:R-:W3:Y:S01]  /*0fe0*/  LDC R42, c[0x0][0xb24] ;  /* 0x0002c900ff2a7b82 */ /* 0x000ee20000000800 */
[----:B--2---:R-:W-:-:S07]  /*0ff0*/  I2FP.F32.U32 R96, R15 ;  /* 0x0000000f00607245 */ /* 0x004fce0000201000 */
[----:B------:R-:W2:Y:S01]  /*1000*/  S2UR UR44, SR_CTAID.Z ;  /* 0x00000000002c79c3 */ /* 0x000ea20000002700 */
[----:B-1----:R-:W-:Y:S01]  /*1010*/  ISETP.GE.AND P0, PT, R11, 0x1, PT ;  /* 0x000000010b00780c */ /* 0x002fe20003f06270 */
[----:B----4-:R-:W-:Y:S01]  /*1020*/  IMAD.MOV.U32 R14, RZ, RZ, R3 ;  /* 0x000000ffff0e7224 */ /* 0x010fe200078e0003 */
[----:B------:R-:W-:Y:S01]  /*1030*/  I2FP.F32.U32 R97, R3 ;  /* 0x0000000300617245 */ /* 0x000fe20000201000 */
[----:B------:R-:W-:Y:S01]  /*1040*/  FMUL R96, R96, UR6 ;  /* 0x0000000660607c20 */ /* 0x000fe20008400000 */
[----:B------:R-:W1:Y:S03]  /*1050*/  LDCU UR6, c[0x0][0xb30] ;  /* 0x00016600ff0677ac */ /* 0x000e660008000800 */
[----:B---3--:R-:W-:Y:S02]  /*1060*/  FMUL R97, R97, UR8 ;  /* 0x0000000861617c20 */ /* 0x008fe40008400000 */
[----:B------:R-:W3:Y:S08]  /*1070*/  F2I.U32.TRUNC.NTZ R96, R96 ;  /* 0x0000006000607305 */ /* 0x000ef0000020f000 */
[----:B------:R-:W4:Y:S01]  /*1080*/  F2I.U32.TRUNC.NTZ R97, R97 ;  /* 0x0000006100617305 */ /* 0x000f22000020f000 */
[----:B-1----:R-:W-:Y:S01]  /*1090*/  UISETP.NE.AND UP3, UPT, UR6, 0x1, UPT ;  /* 0x000000010600788c */ /* 0x002fe2000bf65270 */
[----:B---3--:R-:W-:-:S05]  /*10a0*/  IADD3 R96, PT, PT, -R96, RZ, RZ ;  /* 0x000000ff60607210 */ /* 0x008fca0007ffe1ff */
[----:B------:R-:W-:Y:S01]  /*10b0*/  IMAD R96, R0, R96, R15 ;  /* 0x0000006000607224 */ /* 0x000fe200078e020f */
[----:B------:R-:W-:Y:S01]  /*10c0*/  PRMT R0, RZ, 0x7610, R0 ;  /* 0x00007610ff007816 */ /* 0x000fe20000000000 */
[----:B----4-:R-:W-:-:S04]  /*10d0*/  IMAD.MOV R97, RZ, RZ, -R97 ;  /* 0x000000ffff617224 */ /* 0x010fc800078e0a61 */
[----:B------:R-:W-:Y:S01]  /*10e0*/  IMAD R97, R4, R97, R3 ;  /* 0x0000006104617224 */ /* 0x000fe200078e0203 */
[----:B--2---:R-:W-:Y:S06]  /*10f0*/  BRA.U UP4, `(.L_x_17) ;  /* 0x0000000104247547 */ /* 0x004fec000b800000 */
[----:B------:R-:W-:Y:S01]  /*1100*/  ISETP.NE.AND P1, PT, R96, RZ, PT ;  /* 0x000000ff6000720c */ /* 0x000fe20003f25270 */
[----:B------:R-:W-:Y:S01]  /*1110*/  IMAD.MOV.U32 R0, RZ, RZ, 0x3 ;  /* 0x00000003ff007424 */ /* 0x000fe200078e00ff */
[C---:B------:R-:W-:Y:S02]  /*1120*/  LOP3.LUT R4, R97.reuse, 0xfffffffe, RZ, 0xc0, !PT ;  /* 0xfffffffe61047812 */ /* 0x040fe400078ec0ff */
[----:B------:R-:W-:Y:S02]  /*1130*/  ISETP.LT.U32.OR P1, PT, R97, 0x2, !P1 ;  /* 0x000000026100780c */ /* 0x000fe40004f21470 */
[----:B------:R-:W-:Y:S02]  /*1140*/  SHF.L.U32 R0, R0, R4, RZ ;  /* 0x0000000400007219 */ /* 0x000fe400000006ff */
[----:B------:R-:W-:Y:S02]  /*1150*/  SEL R6, RZ, 0x1, !P1 ;  /* 0x00000001ff067807 */ /* 0x000fe40004800000 */
[----:B------:R-:W-:-:S05]  /*1160*/  SEL R5, RZ, 0x2, !P1 ;  /* 0x00000002ff057807 */ /* 0x000fca0004800000 */
[----:B------:R-:W-:-:S05]  /*1170*/  IMAD.IADD R5, R6, 0x1, R5 ;  /* 0x0000000106057824 */ /* 0x000fca00078e0205 */
[----:B------:R-:W-:Y:S02]  /*1180*/  PRMT R10, R5, 0x7610, R10 ;  /* 0x00007610050a7816 */ /* 0x000fe4000000000a */
.L_x_17:
[----:B------:R-:W-:Y:S05]  /*1190*/  @!P0 BRA `(.L_x_18) ;  /* 0x0000000000b88947 */ /* 0x000fea0003800000 */
[----:B------:R-:W1:Y:S01]  /*11a0*/  LDC.64 R6, c[0x0][0xb18] ;  /* 0x0002c600ff067b82 */ /* 0x000e620000000a00 */
[----:B------:R-:W-:-:S07]  /*11b0*/  ISETP.NE.AND P0, PT, R11, 0x1, PT ;  /* 0x000000010b00780c */ /* 0x000fce0003f05270 */
[----:B------:R-:W2:Y:S08]  /*11c0*/  LDC R14, c[0x0][0xb0c] ;  /* 0x0002c300ff0e7b82 */ /* 0x000eb00000000800 */
[----:B------:R-:W3:Y:S08]  /*11d0*/  LDC R16, c[0x0][0x370] ;  /* 0x0000dc00ff107b82 */ /* 0x000ef00000000800 */
[----:B------:R-:W4:Y:S01]  /*11e0*/  LDC R13, c[0x0][0x374] ;  /* 0x0000dd00ff0d7b82 */ /* 0x000f220000000800 */
[----:B-1----:R-:W-:-:S07]  /*11f0*/  ISETP.NE.AND P1, PT, R6, 0x1, PT ;  /* 0x000000010600780c */ /* 0x002fce0003f25270 */
[----:B------:R-:W3:Y:S01]  /*1200*/  LDC.64 R8, c[0x0][0xb10] ;  /* 0x0002c400ff087b82 */ /* 0x000ee20000000a00 */
[----:B--2---:R-:W-:-:S07]  /*1210*/  ISETP.NE.AND P2, PT, R14, 0x1, PT ;  /* 0x000000010e00780c */ /* 0x004fce0003f45270 */
[----:B------:R-:W1:Y:S08]  /*1220*/  LDC R12, c[0x0][0xb20] ;  /* 0x0002c800ff0c7b82 */ /* 0x000e700000000800 */
[----:B------:R-:W2:Y:S01]  /*1230*/  LDC.64 R4, c[0x0][0xb28] ;  /* 0x0002ca00ff047b82 */ /* 0x000ea20000000a00 */
[----:B----4-:R-:W-:-:S04]  /*1240*/  IMAD.HI.U32 R17, R13, R7, RZ ;  /* 0x000000070d117227 */ /* 0x010fc800078e00ff */
[----:B------:R-:W-:-:S04]  /*1250*/  IMAD.HI.U32 R7, R15, R7, RZ ;  /* 0x000000070f077227 */ /* 0x000fc800078e00ff */
[----:B---3--:R-:W-:-:S05]  /*1260*/  IMAD.HI.U32 R18, R16, R8, RZ ;  /* 0x0000000810127227 */ /* 0x008fca00078e00ff */
[-C--:B------:R-:W-:Y:S01]  /*1270*/  @P2 SHF.R.U32.HI R16, RZ, R9.reuse, R18 ;  /* 0x00000009ff102219 */ /* 0x080fe20000011612 */
[----:B------:R-:W-:Y:S01]  /*1280*/  IMAD.HI.U32 R18, R3, R8, RZ ;  /* 0x0000000803127227 */ /* 0x000fe200078e00ff */
[-C--:B-1----:R-:W-:Y:S02]  /*1290*/  @P1 SHF.R.U32.HI R13, RZ, R12.reuse, R17 ;  /* 0x0000000cff0d1219 */ /* 0x082fe40000011611 */
[----:B------:R-:W-:Y:S02]  /*12a0*/  SHF.R.U32.HI R7, RZ, R12, R7 ;  /* 0x0000000cff077219 */ /* 0x000fe40000011607 */
[----:B------:R-:W-:Y:S02]  /*12b0*/  SHF.R.U32.HI R18, RZ, R9, R18 ;  /* 0x00000009ff127219 */ /* 0x000fe40000011612 */
[----:B------:R-:W-:Y:S01]  /*12c0*/  SEL R7, R15, R7, !P1 ;  /* 0x000000070f077207 */ /* 0x000fe20004800000 */
[----:B--2---:R-:W-:Y:S01]  /*12d0*/  IMAD.HI.U32 R17, R13, R4, RZ ;  /* 0x000000040d117227 */ /* 0x004fe200078e00ff */
[----:B------:R-:W-:-:S03]  /*12e0*/  SEL R18, R3, R18, !P2 ;  /* 0x0000001203127207 */ /* 0x000fc60005000000 */
[----:B------:R-:W-:Y:S01]  /*12f0*/  IMAD.HI.U32 R8, R16, R4, RZ ;  /* 0x0000000410087227 */ /* 0x000fe200078e00ff */
[----:B------:R-:W-:-:S04]  /*1300*/  @P0 SHF.R.U32.HI R13, RZ, R5, R17 ;  /* 0x00000005ff0d0219 */ /* 0x000fc80000011611 */
[----:B------:R-:W-:Y:S01]  /*1310*/  @P0 SHF.R.U32.HI R16, RZ, R5, R8 ;  /* 0x00000005ff100219 */ /* 0x000fe20000011608 */
[----:B------:R-:W-:-:S04]  /*1320*/  IMAD R13, R13, R11, RZ ;  /* 0x0000000b0d0d7224 */ /* 0x000fc800078e02ff */
[----:B------:R-:W-:Y:S01]  /*1330*/  IMAD R8, R16, R11, RZ ;  /* 0x0000000b10087224 */ /* 0x000fe200078e02ff */
[----:B------:R-:W-:-:S04]  /*1340*/  ISETP.GE.AND P1, PT, R7, R13, PT ;  /* 0x0000000d0700720c */ /* 0x000fc80003f26270 */
[----:B------:R-:W-:Y:S01]  /*1350*/  ISETP.GE.OR P1, PT, R18, R8, P1 ;  /* 0x000000081200720c */ /* 0x000fe20000f26670 */
[----:B------:R-:W-:-:S05]  /*1360*/  IMAD.HI.U32 R8, R7, R4, RZ ;  /* 0x0000000407087227 */ /* 0x000fca00078e00ff */
[----:B------:R-:W-:-:S04]  /*1370*/  SHF.R.U32.HI R8, RZ, R5, R8 ;  /* 0x00000005ff087219 */ /* 0x000fc80000011608 */
[----:B------:R-:W-:-:S03]  /*1380*/  SEL R8, R7, R8, !P0 ;  /* 0x0000000807087207 */ /* 0x000fc60004000000 */
[----:B------:R-:W-:Y:S01]  /*1390*/  @!P1 IMAD.HI.U32 R9, R18, R4, RZ ;  /* 0x0000000412099227 */ /* 0x000fe200078e00ff */
[----:B------:R-:W-:-:S04]  /*13a0*/  IADD3 R4, PT, PT, -R8, RZ, RZ ;  /* 0x000000ff08047210 */ /* 0x000fc80007ffe1ff */
[----:B------:R-:W-:Y:S01]  /*13b0*/  @!P1 SHF.R.U32.HI R5, RZ, R5, R9 ;  /* 0x00000005ff059219 */ /* 0x000fe20000011609 */
[----:B------:R-:W-:Y:S01]  /*13c0*/  IMAD R4, R11, R4, R7 ;  /* 0x000000040b047224 */ /* 0x000fe200078e0207 */
[----:B------:R-:W-:Y:S02]  /*13d0*/  IADD3 R9, PT, PT, -R7, RZ, RZ ;  /* 0x000000ff07097210 */ /* 0x000fe40007ffe1ff */
[----:B------:R-:W-:-:S03]  /*13e0*/  @!P1 SEL R5, R18, R5, !P0 ;  /* 0x0000000512059207 */ /* 0x000fc60004000000 */
[----:B------:R-:W-:Y:S02]  /*13f0*/  IMAD R9, R6, R9, R15 ;  /* 0x0000000906097224 */ /* 0x000fe400078e020f */
[--C-:B------:R-:W-:Y:S02]  /*1400*/  @!P1 IMAD.IADD R8, R8, 0x1, -R5.reuse ;  /* 0x0000000108089824 */ /* 0x100fe400078e0a05 */
[----:B------:R-:W-:Y:S01]  /*1410*/  @!P1 IMAD R5, R4, R16, R5 ;  /* 0x0000001004059224 */ /* 0x000fe200078e0205 */
[----:B------:R-:W-:Y:S01]  /*1420*/  IADD3 R4, PT, PT, -R18, RZ, RZ ;  /* 0x000000ff12047210 */ /* 0x000fe20007ffe1ff */
[----:B------:R-:W-:Y:S02]  /*1430*/  @!P1 IMAD R7, R8, R11, R18 ;  /* 0x0000000b08079224 */ /* 0x000fe400078e0212 */
[----:B------:R-:W-:Y:S02]  /*1440*/  @!P1 IMAD.MOV.U32 R18, RZ, RZ, R5 ;  /* 0x000000ffff129224 */ /* 0x000fe400078e0005 */
[----:B------:R-:W-:-:S02]  /*1450*/  IMAD R4, R14, R4, R3 ;  /* 0x000000040e047224 */ /* 0x000fc400078e0203 */
[----:B------:R-:W-:Y:S02]  /*1460*/  IMAD R15, R7, R6, R9 ;  /* 0x00000006070f7224 */ /* 0x000fe400078e0209 */
[----:B------:R-:W-:Y:S02]  /*1470*/  IMAD R14, R18, R14, R4 ;  /* 0x0000000e120e7224 */ /* 0x000fe400078e0204 */
.L_x_18:
[----:B------:R-:W-:Y:S05]  /*1480*/  BRA.U UP3, `(.L_x_19) ;  /* 0x0000000103407547 */ /* 0x000fea000b800000 */
[----:B------:R-:W1:Y:S08]  /*1490*/  LDC.64 R6, c[0x0][0xb10] ;  /* 0x0002c400ff067b82 */ /* 0x000e700000000a00 */
[----:B------:R-:W2:Y:S08]  /*14a0*/  LDC.64 R4, c[0x0][0xb18] ;  /* 0x0002c600ff047b82 */ /* 0x000eb00000000a00 */
[----:B------:R-:W3:Y:S08]  /*14b0*/  LDC R8, c[0x0][0xb20] ;  /* 0x0002c800ff087b82 */ /* 0x000ef00000000800 */
[----:B------:R-:W4:Y:S01]  /*14c0*/  LDC R9, c[0x0][0xb0c] ;  /* 0x0002c300ff097b82 */ /* 0x000f220000000800 */
[----:B-1----:R-:W-:-:S05]  /*14d0*/  IMAD.HI.U32 R6, R14, R6, RZ ;  /* 0x000000060e067227 */ /* 0x002fca00078e00ff */
[----:B------:R-:W-:Y:S01]  /*14e0*/  SHF.R.U32.HI R6, RZ, R7, R6 ;  /* 0x00000007ff067219 */ /* 0x000fe20000011606 */
[----:B--2---:R-:W-:Y:S01]  /*14f0*/  IMAD.HI.U32 R5, R15, R5, RZ ;  /* 0x000000050f057227 */ /* 0x004fe200078e00ff */
[----:B------:R-:W-:-:S04]  /*1500*/  ISETP.NE.AND P0, PT, R4, 0x1, PT ;  /* 0x000000010400780c */ /* 0x000fc80003f05270 */
[----:B---3--:R-:W-:-:S04]  /*1510*/  SHF.R.U32.HI R5, RZ, R8, R5 ;  /* 0x00000008ff057219 */ /* 0x008fc80000011605 */
[----:B------:R-:W-:Y:S02]  /*1520*/  SEL R5, R15, R5, !P0 ;  /* 0x000000050f057207 */ /* 0x000fe40004000000 */
[----:B----4-:R-:W-:-:S04]  /*1530*/  ISETP.NE.AND P1, PT, R9, 0x1, PT ;  /* 0x000000010900780c */ /* 0x010fc80003f25270 */
[----:B------:R-:W-:-:S05]  /*1540*/  SEL R7, R14, R6, !P1 ;  /* 0x000000060e077207 */ /* 0x000fca0004800000 */
[----:B------:R-:W-:Y:S02]  /*1550*/  IMAD.IADD R6, R5, 0x1, -R7 ;  /* 0x0000000105067824 */ /* 0x000fe400078e0a07 */
[----:B------:R-:W-:Y:S02]  /*1560*/  IMAD.IADD R5, R7, 0x1, -R5 ;  /* 0x0000000107057824 */ /* 0x000fe400078e0a05 */
[----:B------:R-:W-:Y:S02]  /*1570*/  IMAD R14, R6, R9, R14 ;  /* 0x00000009060e7224 */ /* 0x000fe400078e020e */
[----:B------:R-:W-:Y:S02]  /*1580*/  IMAD R15, R5, R4, R15 ;  /* 0x00000004050f7224 */ /* 0x000fe400078e020f */
.L_x_19:
[----:B------:R-:W-:Y:S05]  /*1590*/  BRA.U !UP1, `(.L_x_20) ;  /* 0x00000001090c7547 */ /* 0x000fea000b800000 */
[----:B------:R-:W-:Y:S01]  /*15a0*/  UCGABAR_WAIT ;  /* 0x0000000000007dc7 */ /* 0x000fe20008000000 */
[----:B------:R-:W-:Y:S01]  /*15b0*/  CCTL.IVALL ;  /* 0x00000000ff00798f */ /* 0x000fe20002000000 */
[----:B------:R-:W-:Y:S05]  /*15c0*/  BRA `(.L_x_21) ;  /* 0x0000000000047947 */ /* 0x000fea0003800000 */
.L_x_20:
[----:B------:R-:W-:Y:S06]  /*15d0*/  BAR.SYNC.DEFER_BLOCKING 0x0 ;  /* 0x0000000000007b1d */ /* 0x000fec0000010000 */
.L_x_21:
[----:B------:R-:W-:Y:S05]  /*15e0*/  BRA.U UP2, `(.L_x_22) ;  /* 0x0000001502447547 */ /* 0x000fea000b800000 */
[----:B------:R-:W1:Y:S01]  /*15f0*/  LDCU UR15, c[0x0][0x38c] ;  /* 0x00007180ff0f77ac */ /* 0x000e620008000800 */
[----:B------:R-:W2:Y:S01]  /*1600*/  LDC R8, c[0x0][0x370] ;  /* 0x0000dc00ff087b82 */ /* 0x000ea20000000800 */
[C---:B------:R-:W-:Y:S01]  /*1610*/  IMAD.SHL.U32 R19, R3.reuse, 0x40, RZ ;  /* 0x0000004003137824 */ /* 0x040fe200078e00ff */
[----:B------:R-:W-:Y:S01]  /*1620*/  PLOP3.LUT P1, PT, PT, PT, UP5, 0x80, 0x8 ;  /* 0x000000000008781c */ /* 0x000fe20003f2f058 */
[----:B------:R-:W-:Y:S01]  /*1630*/  UISETP.NE.AND UP1, UPT, UR10, URZ, UPT ;  /* 0x000000ff0a00728c */ /* 0x000fe2000bf25270 */
[----:B------:R-:W-:Y:S01]  /*1640*/  ISETP.NE.AND P4, PT, R2, RZ, P5 ;  /* 0x000000ff0200720c */ /* 0x000fe20002f85270 */
[----:B------:R-:W-:Y:S01]  /*1650*/  IMAD.SHL.U32 R18, R3, 0x80, RZ ;  /* 0x0000008003127824 */ /* 0x000fe200078e00ff */
[----:B------:R-:W-:Y:S01]  /*1660*/  PLOP3.LUT P1, PT, P1, PT, PT, 0x8, 0x80 ;  /* 0x000000000080781c */ /* 0x000fe20000f2e170 */
[----:B------:R-:W-:Y:S01]  /*1670*/  IMAD.MOV.U32 R17, RZ, RZ, 0x1 ;  /* 0x00000001ff117424 */ /* 0x000fe200078e00ff */
[----:B------:R-:W3:Y:S01]  /*1680*/  LDC R0, c[0x0][0x374] ;  /* 0x0000dd00ff007b82 */ /* 0x000ee20000000800 */
[----:B------:R-:W-:Y:S01]  /*1690*/  IMAD.MOV.U32 R16, RZ, RZ, RZ ;  /* 0x000000ffff107224 */ /* 0x000fe200078e00ff */
[----:B------:R-:W-:Y:S01]  /*16a0*/  CS2R R12, SRZ ;  /* 0x00000000000c7805 */ /* 0x000fe2000001ff00 */
[----:B------:R-:W-:Y:S01]  /*16b0*/  IMAD.MOV.U32 R11, RZ, RZ, 0x1 ;  /* 0x00000001ff0b7424 */ /* 0x000fe200078e00ff */
[----:B------:R-:W-:Y:S01]  /*16c0*/  LOP3.LUT R19, R19, 0x40, RZ, 0xc0, !PT ;  /* 0x0000004013137812 */ /* 0x000fe200078ec0ff */
[----:B------:R-:W4:Y:S01]  /*16d0*/  LDCU.64 UR24, c[0x0][0x348] ;  /* 0x00006900ff1877ac */ /* 0x000f220008000a00 */
[----:B-1----:R-:W-:-:S02]  /*16e0*/  UIADD3 UR4, UPT, UPT, UR15, 0x3f, URZ ;  /* 0x0000003f0f047890 */ /* 0x002fc4000fffe0ff */
[----:B------:R-:W-:Y:S02]  /*16f0*/  USEL UR7, UR7, 0x2, UP1 ;  /* 0x0000000207077887 */ /* 0x000fe40008800000 */
[----:B------:R-:W-:Y:S01]  /*1700*/  USHF.R.S32.HI UR22, URZ, 0x1f, UR4 ;  /* 0x0000001fff167899 */ /* 0x000fe20008011404 */
[----:B------:R-:W-:-:S03]  /*1710*/  UMOV UR13, URZ ;  /* 0x000000ff000d7c82 */ /* 0x000fc60008000000 */
[----:B------:R-:W-:Y:S02]  /*1720*/  ULEA.HI UR22, UR22, UR4, URZ, 0x6 ;  /* 0x0000000416167291 */ /* 0x000fe4000f8f30ff */
[----:B------:R-:W-:Y:S02]  /*1730*/  UIADD3 UR4, UPT, UPT, UR15, -0x1, URZ ;  /* 0xffffffff0f047890 */ /* 0x000fe4000fffe0ff */
[----:B------:R-:W-:Y:S02]  /*1740*/  USHF.R.S32.HI UR22, URZ, 0x6, UR22 ;  /* 0x00000006ff167899 */ /* 0x000fe40008011416 */
[----:B------:R-:W-:Y:S02]  /*1750*/  UISETP.GE.U32.AND UP2, UPT, UR4, -0x7f, UPT ;  /* 0xffffff810400788c */ /* 0x000fe4000bf46070 */
[----:B------:R-:W-:Y:S02]  /*1760*/  UISETP.LT.U32.AND UP0, UPT, UR22, 0x8, UPT ;  /* 0x000000081600788c */ /* 0x000fe4000bf01070 */
[----:B------:R-:W-:-:S02]  /*1770*/  UIADD3 UR15, UPT, UPT, UR15, 0x7e, URZ ;  /* 0x0000007e0f0f7890 */ /* 0x000fc4000fffe0ff */
[----:B------:R-:W-:-:S04]  /*1780*/  USEL UR21, UR22, 0x8, UP0 ;  /* 0x0000000816157887 */ /* 0x000fc80008000000 */
[----:B------:R-:W-:Y:S02]  /*1790*/  UIADD3 UR6, UPT, UPT, UR21, -0x1, URZ ;  /* 0xffffffff15067890 */ /* 0x000fe4000fffe0ff */
[----:B------:R-:W-:Y:S02]  /*17a0*/  @UP2 UIADD3 UR6, UPT, UPT, UR21, URZ, URZ ;  /* 0x000000ff15062290 */ /* 0x000fe4000fffe0ff */
[----:B------:R-:W-:Y:S02]  /*17b0*/  UIADD3 UR14, UPT, UPT, UR22, -UR21, URZ ;  /* 0x80000015160e7290 */ /* 0x000fe4000fffe0ff */
[----:B------:R-:W-:Y:S02]  /*17c0*/  UIADD3 UR5, UPT, UPT, UR6, 0x1, URZ ;  /* 0x0000000106057890 */ /* 0x000fe4000fffe0ff */
[----:B--2-4-:R-:W-:-:S12]  /*17d0*/  UIADD3 UR6, UPT, UPT, -UR6, URZ, URZ ;  /* 0x000000ff06067290 */ /* 0x014fd8000fffe1ff */
.L_x_42:
[----:B------:R-:W-:Y:S01]  /*17e0*/  UISETP.NE.AND UP0, UPT, UR45, URZ, UPT ;  /* 0x000000ff2d00728c */ /* 0x000fe2000bf05270 */
[----:B------:R-:W1:Y:S08]  /*17f0*/  S2UR UR45, SR_CgaCtaId ;  /* 0x00000000002d79c3 */ /* 0x000e700000008800 */
[----:B------:R-:W-:Y:S05]  /*1800*/  BRA.U UP0, `(.L_x_23) ;  /* 0x0000000100347547 */ /* 0x000fea000b800000 */
[----:B------:R-:W2:Y:S01]  /*1810*/  S2R R2, SR_CgaCtaId ;  /* 0x0000000000027919 */ /* 0x000ea20000008800 */
[----:B------:R-:W-:-:S04]  /*1820*/  MOV R3, 0x400 ;  /* 0x0000040000037802 */ /* 0x000fc80000000f00 */
[----:B--2---:R-:W-:Y:S02]  /*1830*/  LEA R2, R2, R3, 0x18 ;  /* 0x0000000302027211 */ /* 0x004fe400078ec0ff */
[----:B------:R-:W-:-:S03]  /*1840*/  SHF.L.U32 R3, R11, 0x1f, RZ ;  /* 0x0000001f0b037819 */ /* 0x000fc600000006ff */
[----:B------:R-:W-:-:S04]  /*1850*/  IMAD R2, R12, 0x8, R2 ;  /* 0x000000080c027824 */ /* 0x000fc800078e0202 */
[----:B------:R-:W2:Y:S02]  /*1860*/  SYNCS.PHASECHK.TRANS64.TRYWAIT P0, [R2+URZ+0x140], R3 ;  /* 0x00014003020075a7 */ /* 0x000ea400080011ff */
[----:B--2---:R-:W-:Y:S05]  /*1870*/  @!P0 BRA `(.L_x_24) ;  /* 0x0000008000088947 */ /* 0x004fea0003800000 */
.L_x_154:
[----:B------:R-:W-:Y:S01]  /*1880*/  VIADD R12, R12, 0x1 ;  /* 0x000000010c0c7836 */ /* 0x000fe20000000000 */
[----:B------:R2:W-:Y:S04]  /*1890*/  SYNCS.ARRIVE.TRANS64.A1T0 RZ, [R2+URZ+0x130], RZ ;  /* 0x000130ff02ff79a7 */ /* 0x0005e800081000ff */
[----:B------:R-:W-:-:S04]  /*18a0*/  ISETP.NE.AND P0, PT, R12, 0x2, PT ;  /* 0x000000020c00780c */ /* 0x000fc80003f05270 */
[----:B------:R-:W-:Y:S02]  /*18b0*/  SEL R12, R12, RZ, P0 ;  /* 0x000000ff0c0c7207 */ /* 0x000fe40000000000 */
[----:B--2---:R-:W-:-:S04]  /*18c0*/  SEL R2, RZ, 0x1, P0 ;  /* 0x00000001ff027807 */ /* 0x004fc80000000000 */
[----:B------:R-:W-:-:S07]  /*18d0*/  LOP3.LUT R11, R11, R2, RZ, 0x3c, !PT ;  /* 0x000000020b0b7212 */ /* 0x000fce00078e3cff */
.L_x_23:
[----:B------:R-:W-:Y:S01]  /*18e0*/  UMOV UR4, 0x400 ;  /* 0x0000040000047882 */ /* 0x000fe20000000000 */
[----:B------:R-:W-:Y:S01]  /*18f0*/  SHF.L.U32 R2, R17, 0x1f, RZ ;  /* 0x0000001f11027819 */ /* 0x000fe200000006ff */
[----:B-1----:R-:W-:Y:S01]  /*1900*/  ULEA UR4, UR45, UR4, 0x18 ;  /* 0x000000042d047291 */ /* 0x002fe2000f8ec0ff */
[----:B------:R-:W-:Y:S01]  /*1910*/  R2UR UR43, R18 ;  /* 0x00000000122b72ca */ /* 0x000fe200000e0000 */
[----:B------:R-:W-:Y:S01]  /*1920*/  UISETP.GE.U32.AND UP0, UPT, UR15, 0x7f, UPT ;  /* 0x0000007f0f00788c */ /* 0x000fe2000bf06070 */
[----:B------:R-:W-:Y:S01]  /*1930*/  R2UR UR11, R19 ;  /* 0x00000000130b72ca */ /* 0x000fe200000e0000 */
[----:B------:R-:W-:Y:S01]  /*1940*/  ULEA UR8, UR13, UR4, 0x3 ;  /* 0x000000040d087291 */ /* 0x000fe2000f8e18ff */
[----:B------:R-:W-:-:S08]  /*1950*/  UMOV UR23, URZ ;  /* 0x000000ff00177c82 */ /* 0x000fd00008000000 */
[----:B------:R1:W2:Y:S01]  /*1960*/  SYNCS.PHASECHK.TRANS64.TRYWAIT P0, [UR8+0x40], R2 ;  /* 0x00004002ff0075a7 */ /* 0x0002a20008001108 */
[----:B------:R-:W-:-:S13]  /*1970*/  R2UR UR8, R15 ;  /* 0x000000000f0872ca */ /* 0x000fda00000e0000 */
[----:B------:R-:W-:Y:S01]  /*1980*/  ULEA UR11, UR8, UR11, 0x7 ;  /* 0x0000000b080b7291 */ /* 0x000fe2000f8e38ff */
[----:B-1----:R-:W-:-:S05]  /*1990*/  LEA.HI R2, R14, R14, RZ, 0x1 ;  /* 0x0000000e0e027211 */ /* 0x002fca00078f08ff */
[----:B------:R-:W-:-:S05]  /*19a0*/  IMAD.SHL.U32 R2, R2, 0x80, RZ ;  /* 0x0000008002027824 */ /* 0x000fca00078e00ff */
[----:B------:R-:W-:-:S04]  /*19b0*/  LOP3.LUT R2, R2, 0xffffff00, RZ, 0xc0, !PT ;  /* 0xffffff0002027812 */ /* 0x000fc800078ec0ff */
[----:B------:R-:W-:-:S13]  /*19c0*/  R2UR UR9, R2 ;  /* 0x00000000020972ca */ /* 0x000fda00000e0000 */
[----:B------:R-:W-:Y:S01]  /*19d0*/  ULOP3.LUT UR43, UR9, 0x80, UR43, 0xf8, !UPT ;  /* 0x00000080092b7892 */ /* 0x000fe2000f8ef82b */
[----:B------:R-:W-:Y:S11]  /*19e0*/  BRA.U !UP0, `(.L_x_25) ;  /* 0x0000000108c07547 */ /* 0x000ff6000b800000 */
[----:B------:R-:W-:Y:S01]  /*19f0*/  UMOV UR16, UR6 ;  /* 0x0000000600107c82 */ /* 0x000fe20008000000 */
[----:B------:R-:W-:Y:S01]  /*1a00*/  UMOV UR17, UR13 ;  /* 0x0000000d00117c82 */ /* 0x000fe20008000000 */
[----:B------:R-:W-:-:S05]  /*1a10*/  UMOV UR42, URZ ;  /* 0x000000ff002a7c82 */ /* 0x000fca0008000000 */
.L_x_31:
[----:B------:R-:W-:Y:S01]  /*1a20*/  ULEA UR41, UR17, UR4, 0x3 ;  /* 0x0000000411297291 */ /* 0x000fe2000f8e18ff */
[----:B------:R-:W-:Y:S01]  /*1a30*/  @P5 MOV R3, 0xc000 ;  /* 0x0000c00000035802 */ /* 0x000fe20000000f00 */
[----:B-12-4-:R-:W-:Y:S10]  /*1a40*/  @P0 BRA `(.L_x_26) ;  /* 0x00000000000c0947 */ /* 0x016ff40003800000 */
[----:B------:R-:W-:-:S04]  /*1a50*/  SHF.L.U32 R4, R17, 0x1f, RZ ;  /* 0x0000001f11047819 */ /* 0x000fc800000006ff */
[----:B------:R-:W1:Y:S02]  /*1a60*/  SYNCS.PHASECHK.TRANS64.TRYWAIT P0, [UR41+0x40], R4 ;  /* 0x00004004ff0075a7 */ /* 0x000e640008001129 */
[----:B-1----:R-:W-:Y:S05]  /*1a70*/  @!P0 BRA `(.L_x_27) ;  /* 0x0000007c009c8947 */ /* 0x002fea0003800000 */
.L_x_26:
[----:B------:R2:W-:Y:S01]  /*1a80*/  @P5 SYNCS.ARRIVE.TRANS64 RZ, [UR41], R3 ;  /* 0x00000003ffff59a7 */ /* 0x0005e20008000029 */
[----:B------:R-:W-:Y:S02]  /*1a90*/  ULOP3.LUT UR8, UR7, 0x2, URZ, 0xfc, !UPT ;  /* 0x0000000207087892 */ /* 0x000fe4000f8efcff */
[----:B------:R-:W-:Y:S02]  /*1aa0*/  UIADD3 UR16, UPT, UPT, UR16, 0x1, URZ ;  /* 0x0000000110107890 */ /* 0x000fe4000fffe0ff */
[----:B------:R-:W-:Y:S02]  /*1ab0*/  UISETP.NE.AND UP0, UPT, UR8, 0x2, UPT ;  /* 0x000000020800788c */ /* 0x000fe4000bf05270 */
[----:B------:R-:W-:-:S07]  /*1ac0*/  UISETP.NE.AND UP2, UPT, UR16, 0x1, UPT ;  /* 0x000000011000788c */ /* 0x000fce000bf45270 */
[----:B------:R-:W-:Y:S05]  /*1ad0*/  BRA.U UP0, `(.L_x_28) ;  /* 0x0000000100047547 */ /* 0x000fea000b800000 */
[----:B------:R-:W-:Y:S05]  /*1ae0*/  BPT.TRAP 0x1 ;  /* 0x000000040000795c */ /* 0x000fea0000300000 */
.L_x_28:
[----:B------:R-:W-:Y:S04]  /*1af0*/  BSSY.RECONVERGENT B0, `(.L_x_29) ;  /* 0x0000003000007945 */ /* 0x000fe80003800200 */
[----:B------:R-:W-:Y:S05]  /*1b00*/  @!P4 BRA `(.L_x_30) ;  /* 0x000000000004c947 */ /* 0x000fea0003800000 */
[----:B------:R-:W-:Y:S05]  /*1b10*/  BPT.TRAP 0x1 ;  /* 0x000000040000795c */ /* 0x000fea0000300000 */
.L_x_30:
[----:B------:R-:W-:Y:S05]  /*1b20*/  BSYNC.RECONVERGENT B0 ;  /* 0x0000000000007941 */ /* 0x000fea0003800200 */
.L_x_29:
[----:B------:R-:W-:Y:S02]  /*1b30*/  UIADD3 UR13, UPT, UPT, UR17, 0x1, URZ ;  /* 0x00000001110d7890 */ /* 0x000fe4000fffe0ff */
[----:B------:R-:W-:Y:S02]  /*1b40*/  ULEA UR40, UR17, UR4, 0xe ;  /* 0x0000000411287291 */ /* 0x000fe4000f8e70ff */
[----:B------:R-:W-:Y:S02]  /*1b50*/  UISETP.NE.AND UP0, UPT, UR13, 0x8, UPT ;  /* 0x000000080d00788c */ /* 0x000fe4000bf05270 */
[----:B------:R-:W-:Y:S02]  /*1b60*/  UIADD3 UR28, UP1, UPT, UR24, 0x80, URZ ;  /* 0x00000080181c7890 */ /* 0x000fe4000ff3e0ff */
[----:B------:R-:W-:Y:S02]  /*1b70*/  USEL UR9, URZ, 0x1, UP0 ;  /* 0x00000001ff097887 */ /* 0x000fe40008000000 */
[----:B------:R-:W-:-:S02]  /*1b80*/  USEL UR13, UR13, URZ, UP0 ;  /* 0x000000ff0d0d7287 */ /* 0x000fc40008000000 */
[----:B------:R-:W-:Y:S02]  /*1b90*/  UIADD3 UR26, UP0, UPT, UR24, 0x180, URZ ;  /* 0x00000180181a7890 */ /* 0x000fe4000ff1e0ff */
[----:B------:R-:W-:Y:S01]  /*1ba0*/  ULEA UR8, UR13, UR4, 0x3 ;  /* 0x000000040d087291 */ /* 0x000fe2000f8e18ff */
[----:B------:R-:W-:Y:S01]  /*1bb0*/  LOP3.LUT R17, R17, UR9, RZ, 0x3c, !PT ;  /* 0x0000000911117c12 */ /* 0x000fe2000f8e3cff */
[----:B------:R-:W-:Y:S02]  /*1bc0*/  ULOP3.LUT UR41, UR41, 0xfefffff8, URZ, 0xc0, !UPT ;  /* 0xfefffff829297892 */ /* 0x000fe4000f8ec0ff */
[----:B------:R-:W-:Y:S01]  /*1bd0*/  UIADD3.X UR29, UPT, UPT, URZ, UR25, URZ, UP1, !UPT ;  /* 0x00000019ff1d7290 */ /* 0x000fe20008ffe4ff */
[----:B-1----:R-:W-:Y:S01]  /*1be0*/  SHF.L.U32 R2, R17, 0x1f, RZ ;  /* 0x0000001f11027819 */ /* 0x002fe200000006ff */
[----:B------:R-:W-:Y:S02]  /*1bf0*/  UIADD3 UR40, UPT, UPT, UR40, 0x8400, URZ ;  /* 0x0000840028287890 */ /* 0x000fe4000fffe0ff */
[----:B------:R-:W-:Y:S01]  /*1c00*/  UIADD3.X UR27, UPT, UPT, URZ, UR25, URZ, UP0, !UPT ;  /* 0x00000019ff1b7290 */ /* 0x000fe200087fe4ff */
[----:B------:R1:W4:Y:S01]  /*1c10*/  SYNCS.PHASECHK.TRANS64.TRYWAIT P0, [UR8+0x40], R2 ;  /* 0x00004002ff0075a7 */ /* 0x0003220008001108 */
[----:B------:R-:W-:Y:S01]  /*1c20*/  ULEA UR8, UR17, UR4, 0xd ;  /* 0x0000000411087291 */ /* 0x000fe2000f8e68ff */
[----:B------:R-:W-:Y:S01]  /*1c30*/  UMOV UR18, 0x0 ;  /* 0x0000000000127882 */ /* 0x000fe20000000000 */
[----:B------:R-:W-:-:S02]  /*1c40*/  UMOV UR19, 0x10000000 ;  /* 0x1000000000137882 */ /* 0x000fc40000000000 */
[----:B------:R-:W-:Y:S01]  /*1c50*/  UIADD3 UR8, UPT, UPT, UR8, 0x28400, URZ ;  /* 0x0002840008087890 */ /* 0x000fe2000fffe0ff */
[----:B------:R2:W-:Y:S01]  /*1c60*/  UTMALDG.3D.2CTA [UR40], [UR28], desc[UR18] ;  /* 0x000012281c0075b4 */ /* 0x0005e20008211000 */
[----:B------:R-:W-:Y:S01]  /*1c70*/  UMOV UR10, UR42 ;  /* 0x0000002a000a7c82 */ /* 0x000fe20008000000 */
[----:B------:R-:W-:Y:S01]  /*1c80*/  UMOV UR12, UR44 ;  /* 0x0000002c000c7c82 */ /* 0x000fe20008000000 */
[----:B------:R-:W-:Y:S01]  /*1c90*/  UMOV UR9, UR41 ;  /* 0x0000002900097c82 */ /* 0x000fe20008000000 */
[----:B------:R-:W-:Y:S01]  /*1ca0*/  UMOV UR23, UR5 ;  /* 0x0000000500177c82 */ /* 0x000fe20008000000 */
[----:B------:R-:W-:-:S03]  /*1cb0*/  UMOV UR17, UR13 ;  /* 0x0000000d00117c82 */ /* 0x000fc60008000000 */
[----:B------:R1:W-:Y:S01]  /*1cc0*/  UTMALDG.3D.2CTA [UR8], [UR26], desc[UR18] ;  /* 0x000012081a0075b4 */ /* 0x0003e20008211000 */
[----:B--2---:R-:W-:Y:S01]  /*1cd0*/  UIADD3 UR42, UPT, UPT, UR42, 0x40, URZ ;  /* 0x000000402a2a7890 */ /* 0x004fe2000fffe0ff */
[----:B------:R-:W-:Y:S11]  /*1ce0*/  BRA.U UP2, `(.L_x_31) ;  /* 0xfffffffd024c7547 */ /* 0x000ff6000b83ffff */
.L_x_25:
[----:B-1----:R-:W-:Y:S01]  /*1cf0*/  ULEA UR8, UR13, UR4, 0x3 ;  /* 0x000000040d087291 */ /* 0x002fe2000f8e18ff */
[----:B------:R-:W-:Y:S01]  /*1d00*/  SHF.L.U32 R2, R17, 0x1f, RZ ;  /* 0x0000001f11027819 */ /* 0x000fe200000006ff */
[----:B------:R-:W-:Y:S01]  /*1d10*/  @!P1 SYNCS.ARRIVE.TRANS64.A1T0 RZ, [UR4+0xc8], RZ ;  /* 0x0000c8ffffff99a7 */ /* 0x000fe20008100004 */
[----:B------:R-:W-:-:S06]  /*1d20*/  UISETP.GT.AND UP0, UPT, UR22, UR21, UPT ;  /* 0x000000151600728c */ /* 0x000fcc000bf04270 */
[----:B--2-4-:R1:W2:Y:S03]  /*1d30*/  SYNCS.PHASECHK.TRANS64.TRYWAIT P0, [UR8+0x40], R2 ;  /* 0x00004002ff0075a7 */ /* 0x0142a60008001108 */
[----:B------:R-:W-:Y:S05]  /*1d40*/  BRA.U !UP0, `(.L_x_32) ;  /* 0x0000000108c07547 */ /* 0x000fea000b800000 */
[----:B------:R-:W-:Y:S01]  /*1d50*/  UIADD3 UR26, UPT, UPT, UR14, UR23, URZ ;  /* 0x000000170e1a7290 */ /* 0x000fe2000fffe0ff */
[----:B------:R-:W-:-:S11]  /*1d60*/  UMOV UR27, UR13 ;  /* 0x0000000d001b7c82 */ /* 0x000fd60008000000 */
.L_x_38:
[----:B------:R-:W-:Y:S01]  /*1d70*/  ULEA UR17, UR27, UR4, 0x3 ;  /* 0x000000041b117291 */ /* 0x000fe2000f8e18ff */
[----:B--2---:R-:W-:Y:S01]  /*1d80*/  @P5 MOV R3, 0xc000 ;  /* 0x0000c00000035802 */ /* 0x004fe20000000f00 */
[----:B-12---:R-:W-:Y:S10]  /*1d90*/  @P0 BRA `(.L_x_33) ;  /* 0x00000000000c0947 */ /* 0x006ff40003800000 */
[----:B------:R-:W-:-:S04]  /*1da0*/  SHF.L.U32 R4, R17, 0x1f, RZ ;  /* 0x0000001f11047819 */ /* 0x000fc800000006ff */
[----:B------:R-:W2:Y:S02]  /*1db0*/  SYNCS.PHASECHK.TRANS64.TRYWAIT P0, [UR17+0x40], R4 ;  /* 0x00004004ff0075a7 */ /* 0x000ea40008001111 */
[----:B--2---:R-:W-:Y:S05]  /*1dc0*/  @!P0 BRA `(.L_x_34) ;  /* 0x0000007800e08947 */ /* 0x004fea0003800000 */
.L_x_33:
[----:B------:R2:W-:Y:S01]  /*1dd0*/  @P5 SYNCS.ARRIVE.TRANS64 RZ, [UR17], R3 ;  /* 0x00000003ffff59a7 */ /* 0x0005e20008000011 */
[----:B------:R-:W-:-:S04]  /*1de0*/  ULOP3.LUT UR8, UR7, 0x2, URZ, 0xfc, !UPT ;  /* 0x0000000207087892 */ /* 0x000fc8000f8efcff */
[----:B------:R-:W-:-:S09]  /*1df0*/  UISETP.NE.AND UP0, UPT, UR8, 0x2, UPT ;  /* 0x000000020800788c */ /* 0x000fd2000bf05270 */
[----:B------:R-:W-:Y:S05]  /*1e00*/  BRA.U UP0, `(.L_x_35) ;  /* 0x0000000100047547 */ /* 0x000fea000b800000 */
[----:B------:R-:W-:Y:S05]  /*1e10*/  BPT.TRAP 0x1 ;  /* 0x000000040000795c */ /* 0x000fea0000300000 */
.L_x_35:
[----:B------:R-:W-:Y:S04]  /*1e20*/  BSSY.RECONVERGENT B0, `(.L_x_36) ;  /* 0x0000003000007945 */ /* 0x000fe80003800200 */
[----:B------:R-:W-:Y:S05]  /*1e30*/  @!P4 BRA `(.L_x_37) ;  /* 0x000000000004c947 */ /* 0x000fea0003800000 */
[----:B------:R-:W-:Y:S05]  /*1e40*/  BPT.TRAP 0x1 ;  /* 0x000000040000795c */ /* 0x000fea0000300000 */
.L_x_37:
[----:B------:R-:W-:Y:S05]  /*1e50*/  BSYNC.RECONVERGENT B0 ;  /* 0x0000000000007941 */ /* 0x000fea0003800200 */
.L_x_36:
        /* <DEDUP_REMOVED lines=9> */
[----:B------:R-:W-:Y:S02]  /*1ef0*/  USHF.L.U32 UR18, UR23, 0x6, URZ ;  /* 0x0000000617127899 */ /* 0x000fe400080006ff */
[----:B------:R-:W-:Y:S01]  /*1f00*/  ULOP3.LUT UR17, UR17, 0xfefffff8, URZ, 0xc0, !UPT ;  /* 0xfefffff811117892 */ /* 0x000fe2000f8ec0ff */
[----:B-1----:R-:W-:Y:S01]  /*1f10*/  SHF.L.U32 R2, R17, 0x1f, RZ ;  /* 0x0000001f11027819 */ /* 0x002fe200000006ff */
[----:B------:R-:W-:Y:S02]  /*1f20*/  UIADD3 UR16, UPT, UPT, UR16, 0x8400, URZ ;  /* 0x0000840010107890 */ /* 0x000fe4000fffe0ff */
[----:B------:R-:W-:Y:S01]  /*1f30*/  UIADD3.X UR33, UPT, UPT, URZ, UR25, URZ, UP1, !UPT ;  /* 0x00000019ff217290 */ /* 0x000fe20008ffe4ff */
[----:B------:R4:W1:Y:S01]  /*1f40*/  SYNCS.PHASECHK.TRANS64.TRYWAIT P0, [UR8+0x40], R2 ;  /* 0x00004002ff0075a7 */ /* 0x0008620008001108 */
[----:B------:R-:W-:-:S02]  /*1f50*/  ULEA UR8, UR27, UR4, 0xd ;  /* 0x000000041b087291 */ /* 0x000fc4000f8e68ff */
[----:B------:R-:W-:Y:S02]  /*1f60*/  UIADD3.X UR31, UPT, UPT, URZ, UR25, URZ, UP0, !UPT ;  /* 0x00000019ff1f7290 */ /* 0x000fe400087fe4ff */
[----:B------:R-:W-:Y:S01]  /*1f70*/  UIADD3 UR8, UPT, UPT, UR8, 0x28400, URZ ;  /* 0x0002840008087890 */ /* 0x000fe2000fffe0ff */
[----:B------:R-:W-:Y:S01]  /*1f80*/  UMOV UR28, 0x0 ;  /* 0x00000000001c7882 */ /* 0x000fe20000000000 */
[----:B------:R-:W-:Y:S01]  /*1f90*/  UMOV UR29, 0x10000000 ;  /* 0x10000000001d7882 */ /* 0x000fe20000000000 */
[----:B------:R-:W-:Y:S01]  /*1fa0*/  UMOV UR19, UR43 ;  /* 0x0000002b00137c82 */ /* 0x000fe20008000000 */
[----:B------:R-:W-:Y:S01]  /*1fb0*/  UMOV UR20, UR44 ;  /* 0x0000002c00147c82 */ /* 0x000fe20008000000 */
[----:B------:R-:W-:Y:S01]  /*1fc0*/  UMOV UR12, UR44 ;  /* 0x0000002c000c7c82 */ /* 0x000fe20008000000 */
[----:B------:R-:W-:Y:S01]  /*1fd0*/  UMOV UR9, UR17 ;  /* 0x0000001100097c82 */ /* 0x000fe20008000000 */
[----:B------:R-:W-:Y:S01]  /*1fe0*/  UMOV UR10, UR18 ;  /* 0x00000012000a7c82 */ /* 0x000fe20008000000 */
[----:B------:R4:W-:Y:S01]  /*1ff0*/  UTMALDG.3D.2CTA [UR16], [UR32], desc[UR28] ;  /* 0x00001c10200075b4 */ /* 0x0009e20008211000 */
[----:B------:R-:W-:Y:S01]  /*2000*/  UIADD3 UR23, UPT, UPT, UR23, 0x1, URZ ;  /* 0x0000000117177890 */ /* 0x000fe2000fffe0ff */
[----:B------:R-:W-:-:S03]  /*2010*/  UMOV UR27, UR13 ;  /* 0x0000000d001b7c82 */ /* 0x000fc60008000000 */
[----:B------:R-:W-:Y:S01]  /*2020*/  UISETP.NE.AND UP0, UPT, UR23, UR26, UPT ;  /* 0x0000001a1700728c */ /* 0x000fe2000bf05270 */
[----:B------:R4:W-:Y:S08]  /*2030*/  UTMALDG.3D.2CTA [UR8], [UR30], desc[UR28] ;  /* 0x00001c081e0075b4 */ /* 0x0009f00008211000 */
[----:B----4-:R-:W-:Y:S05]  /*2040*/  BRA.U UP0, `(.L_x_38) ;  /* 0xfffffffd00487547 */ /* 0x010fea000b83ffff */
.L_x_32:
[C---:B-1----:R-:W-:Y:S01]  /*2050*/  LEA R2, R16.reuse, UR4, 0x3 ;  /* 0x0000000410027c11 */ /* 0x042fe2000f8e18ff */
[----:B------:R-:W-:Y:S01]  /*2060*/  NOP ;  /* 0x0000000000007918 */ /* 0x000fe20000000000 */
[----:B--2---:R-:W-:Y:S02]  /*2070*/  SHF.L.U32 R3, R13, 0x1f, RZ ;  /* 0x0000001f0d037819 */ /* 0x004fe400000006ff */
[----:B------:R-:W-:Y:S02]  /*2080*/  LEA R4, R16, UR4, 0x4 ;  /* 0x0000000410047c11 */ /* 0x000fe4000f8e20ff */
[----:B------:R-:W1:Y:S02]  /*2090*/  SYNCS.PHASECHK.TRANS64.TRYWAIT P0, [R2+URZ+0xd0], R3 ;  /* 0x0000d003020075a7 */ /* 0x000e6400080011ff */
[----:B-1----:R-:W-:Y:S05]  /*20a0*/  @!P0 BRA `(.L_x_39) ;  /* 0x0000007800408947 */ /* 0x002fea0003800000 */
.L_x_157:
[----:B------:R-:W2:Y:S01]  /*20b0*/  LDS.128 R4, [R4+0x160] ;  /* 0x0001600004047984 */ /* 0x000ea20000000c00 */
[----:B------:R-:W-:Y:S01]  /*20c0*/  ISETP.GE.AND P0, PT, R42, 0x1, PT ;  /* 0x000000012a00780c */ /* 0x000fe20003f06270 */
[----:B-1----:R-:W-:Y:S01]  /*20d0*/  VIADD R2, R2, 0xe0 ;  /* 0x000000e002027836 */ /* 0x002fe20000000000 */
[----:B------:R-:W-:Y:S01]  /*20e0*/  @!PT LDS RZ, [RZ] ;  /* 0x00000000fffff984 */ /* 0x000fe20000000800 */
[----:B------:R-:W-:Y:S01]  /*20f0*/  @!PT LDS RZ, [RZ] ;  /* 0x00000000fffff984 */ /* 0x000fe20000000800 */
[----:B------:R-:W-:Y:S01]  /*2100*/  @!PT LDS RZ, [RZ] ;  /* 0x00000000fffff984 */ /* 0x000fe20000000800 */
[----:B------:R-:W-:Y:S01]  /*2110*/  @!PT LDS RZ, [RZ] ;  /* 0x00000000fffff984 */ /* 0x000fe20000000800 */
[----:B------:R1:W-:Y:S06]  /*2120*/  MEMBAR.ALL.CTA ;  /* 0x0000000000007992 */ /* 0x0003ec0000008000 */
[----:B-1----:R-:W1:Y:S01]  /*2130*/  FENCE.VIEW.ASYNC.S ;  /* 0x00000000000073c6 */ /* 0x002e620000000000 */
[----:B------:R-:W-:-:S04]  /*2140*/  PRMT R2, RZ, 0x654, R2 ;  /* 0x00000654ff027816 */ /* 0x000fc80000000002 */
[----:B-1----:R1:W-:Y:S01]  /*2150*/  SYNCS.ARRIVE.TRANS64.RED.A1T0 RZ, [R2+URZ], RZ ;  /* 0x000000ff02ff79a7 */ /* 0x0023e200081004ff */
[----:B--2---:R-:W-:-:S13]  /*2160*/  LOP3.LUT P2, RZ, R6, 0x1, RZ, 0xc0, !PT ;  /* 0x0000000106ff7812 */ /* 0x004fda000784c0ff */
[----:B------:R-:W-:Y:S01]  /*2170*/  @P2 SHF.R.U32.HI R3, RZ, 0x10, R5 ;  /* 0x00000010ff032819 */ /* 0x000fe20000011605 */
[----:B------:R-:W-:Y:S01]  /*2180*/  VOTEU.ANY UP0, P2 ;  /* 0x0000000000ff7886 */ /* 0x000fe20001000100 */
[----:B------:R-:W-:Y:S02]  /*2190*/  @P2 MOV R10, R4 ;  /* 0x00000004000a2202 */ /* 0x000fe40000000f00 */
[----:B------:R-:W-:Y:S02]  /*21a0*/  @P2 R2UR.BROADCAST UR8, R3 ;  /* 0x00000000030822ca */ /* 0x000fe400008e0000 */
[----:B------:R-:W-:-:S11]  /*21b0*/  @P2 LOP3.LUT R9, R5, 0xffff, RZ, 0xc0, !PT ;  /* 0x0000ffff05092812 */ /* 0x000fd600078ec0ff */
[----:B------:R-:W-:Y:S01]  /*21c0*/  @UP0 UMOV UR44, UR8 ;  /* 0x00000008002c0c82 */ /* 0x000fe20008000000 */
[----:B-1----:R-:W-:Y:S05]  /*21d0*/  @!P0 BRA `(.L_x_40) ;  /* 0x0000000000b88947 */ /* 0x002fea0003800000 */
[----:B------:R-:W3:Y:S01]  /*21e0*/  LDC.64 R4, c[0x0][0xb18] ;  /* 0x0002c600ff047b82 */ /* 0x000ee20000000a00 */
[----:B------:R-:W-:-:S07]  /*21f0*/  ISETP.NE.AND P3, PT, R42, 0x1, PT ;  /* 0x000000012a00780c */ /* 0x000fce0003f65270 */
[----:B------:R-:W1:Y:S08]  /*2200*/  LDC.64 R6, c[0x0][0xb10] ;  /* 0x0002c400ff067b82 */ /* 0x000e700000000a00 */
[----:B------:R-:W2:Y:S08]  /*2210*/  LDC R14, c[0x0][0xb20] ;  /* 0x0002c800ff0e7b82 */ /* 0x000eb00000000800 */
[----:B------:R-:W4:Y:S01]  /*2220*/  LDC R15, c[0x0][0xb0c] ;  /* 0x0002c300ff0f7b82 */ /* 0x000f220000000800 */
[----:B---3--:R-:W-:Y:S01]  /*2230*/  IMAD.HI.U32 R21, R0, R5, RZ ;  /* 0x0000000500157227 */ /* 0x008fe200078e00ff */
[----:B------:R-:W-:-:S03]  /*2240*/  ISETP.NE.AND P0, PT, R4, 0x1, PT ;  /* 0x000000010400780c */ /* 0x000fc60003f05270 */
[----:B------:R-:W-:-:S03]  /*2250*/  IMAD.HI.U32 R5, R9, R5, RZ ;  /* 0x0000000509057227 */ /* 0x000fc600078e00ff */
[----:B------:R-:W3:Y:S01]  /*2260*/  LDC.64 R2, c[0x0][0xb28] ;  /* 0x0002ca00ff027b82 */ /* 0x000ee20000000a00 */
[----:B-1----:R-:W-:-:S04]  /*2270*/  IMAD.HI.U32 R22, R8, R6, RZ ;  /* 0x0000000608167227 */ /* 0x002fc800078e00ff */
[----:B------:R-:W-:Y:S01]  /*2280*/  IMAD.HI.U32 R23, R10, R6, RZ ;  /* 0x000000060a177227 */ /* 0x000fe200078e00ff */
[----:B------:R-:W-:Y:S02]  /*2290*/  SHF.R.U32.HI R22, RZ, R7, R22 ;  /* 0x00000007ff167219 */ /* 0x000fe40000011616 */
[-C--:B--2---:R-:W-:Y:S02]  /*22a0*/  SHF.R.U32.HI R21, RZ, R14.reuse, R21 ;  /* 0x0000000eff157219 */ /* 0x084fe40000011615 */
[----:B------:R-:W-:Y:S02]  /*22b0*/  SHF.R.U32.HI R5, RZ, R14, R5 ;  /* 0x0000000eff057219 */ /* 0x000fe40000011605 */
[----:B------:R-:W-:Y:S02]  /*22c0*/  SEL R21, R0, R21, !P0 ;  /* 0x0000001500157207 */ /* 0x000fe40004000000 */
[----:B------:R-:W-:Y:S02]  /*22d0*/  SHF.R.U32.HI R23, RZ, R7, R23 ;  /* 0x00000007ff177219 */ /* 0x000fe40000011617 */
[----:B----4-:R-:W-:-:S02]  /*22e0*/  ISETP.NE.AND P1, PT, R15, 0x1, PT ;  /* 0x000000010f00780c */ /* 0x010fc40003f25270 */
[----:B------:R-:W-:Y:S02]  /*22f0*/  SEL R5, R9, R5, !P0 ;  /* 0x0000000509057207 */ /* 0x000fe40004000000 */
[----:B------:R-:W-:Y:S02]  /*2300*/  SEL R22, R8, R22, !P1 ;  /* 0x0000001608167207 */ /* 0x000fe40004800000 */
[----:B------:R-:W-:Y:S01]  /*2310*/  SEL R23, R10, R23, !P1 ;  /* 0x000000170a177207 */ /* 0x000fe20004800000 */
[----:B---3--:R-:W-:-:S04]  /*2320*/  IMAD.HI.U32 R20, R21, R2, RZ ;  /* 0x0000000215147227 */ /* 0x008fc800078e00ff */
        /* <DEDUP_REMOVED lines=10> */
[----:B------:R-:W-:-:S04]  /*23d0*/  @!P0 IMAD.HI.U32 R7, R23, R2, RZ ;  /* 0x0000000217078227 */ /* 0x000fc800078e00ff */
[----:B------:R-:W-:Y:S01]  /*23e0*/  IMAD.MOV R2, RZ, RZ, -R6 ;  /* 0x000000ffff027224 */ /* 0x000fe200078e0a06 */
[----:B------:R-:W-:Y:S02]  /*23f0*/  @!P0 SHF.R.U32.HI R3, RZ, R3, R7 ;  /* 0x00000003ff038219 */ /* 0x000fe40000011607 */
[----:B------:R-:W-:Y:S01]  /*2400*/  IADD3 R7, PT, PT, -R5, RZ, RZ ;  /* 0x000000ff05077210 */ /* 0x000fe20007ffe1ff */
[----:B------:R-:W-:Y:S01]  /*2410*/  IMAD R2, R42, R2, R5 ;  /* 0x000000022a027224 */ /* 0x000fe200078e0205 */
        /* <DEDUP_REMOVED lines=10> */
.L_x_40:
[----:B------:R-:W1:Y:S02]  /*24c0*/  LDCU UR8, c[0x0][0xb30] ;  /* 0x00016600ff0877ac */ /* 0x000e640008000800 */
[----:B-1----:R-:W-:-:S09]  /*24d0*/  UISETP.NE.AND UP0, UPT, UR8, 0x1, UPT ;  /* 0x000000010800788c */ /* 0x002fd2000bf05270 */
[----:B------:R-:W-:Y:S05]  /*24e0*/  BRA.U UP0, `(.L_x_41) ;  /* 0x0000000100407547 */ /* 0x000fea000b800000 */
[----:B------:R-:W1:Y:S08]  /*24f0*/  LDC.64 R4, c[0x0][0xb10] ;  /* 0x0002c400ff047b82 */ /* 0x000e700000000a00 */
[----:B------:R-:W2:Y:S08]  /*2500*/  LDC.64 R2, c[0x0][0xb18] ;  /* 0x0002c600ff027b82 */ /* 0x000eb00000000a00 */
[----:B------:R-:W4:Y:S08]  /*2510*/  LDC R6, c[0x0][0xb20] ;  /* 0x0002c800ff067b82 */ /* 0x000f300000000800 */
[----:B------:R-:W3:Y:S01]  /*2520*/  LDC R7, c[0x0][0xb0c] ;  /* 0x0002c300ff077b82 */ /* 0x000ee20000000800 */
[----:B-1----:R-:W-:-:S05]  /*2530*/  IMAD.HI.U32 R4, R10, R4, RZ ;  /* 0x000000040a047227 */ /* 0x002fca00078e00ff */
[----:B------:R-:W-:Y:S01]  /*2540*/  SHF.R.U32.HI R4, RZ, R5, R4 ;  /* 0x00000005ff047219 */ /* 0x000fe20000011604 */
[----:B--2---:R-:W-:Y:S01]  /*2550*/  IMAD.HI.U32 R3, R9, R3, RZ ;  /* 0x0000000309037227 */ /* 0x004fe200078e00ff */
[----:B------:R-:W-:-:S04]  /*2560*/  ISETP.NE.AND P0, PT, R2, 0x1, PT ;  /* 0x000000010200780c */ /* 0x000fc80003f05270 */
[----:B----4-:R-:W-:-:S04]  /*2570*/  SHF.R.U32.HI R3, RZ, R6, R3 ;  /* 0x00000006ff037219 */ /* 0x010fc80000011603 */
[----:B------:R-:W-:Y:S02]  /*2580*/  SEL R3, R9, R3, !P0 ;  /* 0x0000000309037207 */ /* 0x000fe40004000000 */
[----:B---3--:R-:W-:-:S04]  /*2590*/  ISETP.NE.AND P1, PT, R7, 0x1, PT ;  /* 0x000000010700780c */ /* 0x008fc80003f25270 */
[----:B------:R-:W-:-:S05]  /*25a0*/  SEL R4, R10, R4, !P1 ;  /* 0x000000040a047207 */ /* 0x000fca0004800000 */
[----:B------:R-:W-:Y:S02]  /*25b0*/  IMAD.IADD R5, R3, 0x1, -R4 ;  /* 0x0000000103057824 */ /* 0x000fe400078e0a04 */
[----:B------:R-:W-:Y:S02]  /*25c0*/  IMAD.IADD R3, R4, 0x1, -R3 ;  /* 0x0000000104037824 */ /* 0x000fe400078e0a03 */
[----:B------:R-:W-:Y:S02]  /*25d0*/  IMAD R10, R5, R7, R10 ;  /* 0x00000007050a7224 */ /* 0x000fe400078e020a */
[----:B------:R-:W-:-:S07]  /*25e0*/  IMAD R9, R3, R2, R9 ;  /* 0x0000000203097224 */ /* 0x000fce00078e0209 */
.L_x_41:
[----:B------:R-:W-:Y:S01]  /*25f0*/  VIADD R16, R16, 0x1 ;  /* 0x0000000110107836 */ /* 0x000fe20000000000 */
[----:B------:R-:W-:Y:S01]  /*2600*/  PLOP3.LUT P1, PT, PT, PT, PT, 0x80, 0x8 ;  /* 0x000000000008781c */ /* 0x000fe20003f2f070 */
[----:B------:R-:W-:Y:S02]  /*2610*/  IMAD.IADD R14, R10, 0x1, R97 ;  /* 0x000000010a0e7824 */ /* 0x000fe400078e0261 */
[----:B------:R-:W-:Y:S01]  /*2620*/  IMAD.IADD R15, R9, 0x1, R96 ;  /* 0x00000001090f7824 */ /* 0x000fe200078e0260 */
[----:B------:R-:W-:-:S04]  /*2630*/  ISETP.NE.AND P0, PT, R16, 0x2, PT ;  /* 0x000000021000780c */ /* 0x000fc80003f05270 */
[----:B------:R-:W-:Y:S02]  /*2640*/  SEL R2, RZ, 0x1, P0 ;  /* 0x00000001ff027807 */ /* 0x000fe40000000000 */
[----:B------:R-:W-:Y:S02]  /*2650*/  SEL R16, R16, RZ, P0 ;  /* 0x000000ff10107207 */ /* 0x000fe40000000000 */
[----:B------:R-:W-:Y:S01]  /*2660*/  LOP3.LUT R13, R13, R2, RZ, 0x3c, !PT ;  /* 0x000000020d0d7212 */ /* 0x000fe200078e3cff */
[----:B------:R-:W-:Y:S06]  /*2670*/  @P2 BRA `(.L_x_42) ;  /* 0xfffffff000582947 */ /* 0x000fec000383ffff */
[----:B------:R-:W-:Y:S01]  /*2680*/  UIADD3 UR4, UPT, UPT, UR4, 0x40, URZ ;  /* 0x0000004004047890 */ /* 0x000fe2000fffe0ff */
[----:B------:R-:W-:-:S03]  /*2690*/  SHF.L.U32 R2, R17, 0x1f, RZ ;  /* 0x0000001f11027819 */ /* 0x000fc600000006ff */
[----:B------:R-:W-:-:S09]  /*26a0*/  ULEA UR5, UR13, UR4, 0x3 ;  /* 0x000000040d057291 */ /* 0x000fd2000f8e18ff */
[----:B------:R-:W1:Y:S02]  /*26b0*/  SYNCS.PHASECHK.TRANS64.TRYWAIT P0, [UR5], R2 ;  /* 0x00000002ff0075a7 */ /* 0x000e640008001105 */
[----:B-1----:R-:W-:Y:S05]  /*26c0*/  @!P0 BRA `(.L_x_43) ;  /* 0x0000007000cc8947 */ /* 0x002fea0003800000 */
.L_x_159:
[----:B------:R-:W-:-:S04]  /*26d0*/  UIADD3 UR6, UPT, UPT, UR13, 0x1, URZ ;  /* 0x000000010d067890 */ /* 0x000fc8000fffe0ff */
[----:B------:R-:W-:-:S04]  /*26e0*/  UISETP.NE.AND UP0, UPT, UR6, 0x8, UPT ;  /* 0x000000080600788c */ /* 0x000fc8000bf05270 */
[----:B------:R-:W-:Y:S02]  /*26f0*/  USEL UR7, URZ, 0x1, UP0 ;  /* 0x00000001ff077887 */ /* 0x000fe40008000000 */
[----:B------:R-:W-:-:S04]  /*2700*/  USEL UR6, UR6, URZ, UP0 ;  /* 0x000000ff06067287 */ /* 0x000fc80008000000 */
[----:B------:R-:W-:Y:S01]  /*2710*/  ULEA UR5, UR6, UR4, 0x3 ;  /* 0x0000000406057291 */ /* 0x000fe2000f8e18ff */
[----:B-1----:R-:W-:-:S04]  /*2720*/  LOP3.LUT R2, R17, UR7, RZ, 0x3c, !PT ;  /* 0x0000000711027c12 */ /* 0x002fc8000f8e3cff */
[----:B------:R-:W-:-:S04]  /*2730*/  SHF.L.U32 R3, R2, 0x1f, RZ ;  /* 0x0000001f02037819 */ /* 0x000fc800000006ff */
[----:B------:R-:W1:Y:S02]  /*2740*/  SYNCS.PHASECHK.TRANS64.TRYWAIT P0, [UR5], R3 ;  /* 0x00000003ff0075a7 */ /* 0x000e640008001105 */
[----:B-1----:R-:W-:Y:S05]  /*2750*/  @!P0 BRA `(.L_x_44) ;  /* 0x0000007000c08947 */ /* 0x002fea0003800000 */
.L_x_161:
[----:B------:R-:W-:-:S04]  /*2760*/  UIADD3 UR6, UPT, UPT, UR6, 0x1, URZ ;  /* 0x0000000106067890 */ /* 0x000fc8000fffe0ff */
[----:B------:R-:W-:-:S04]  /*2770*/  UISETP.NE.AND UP0, UPT, UR6, 0x8, UPT ;  /* 0x000000080600788c */ /* 0x000fc8000bf05270 */
[----:B------:R-:W-:Y:S02]  /*2780*/  USEL UR7, URZ, 0x1, UP0 ;  /* 0x00000001ff077887 */ /* 0x000fe40008000000 */
[----:B------:R-:W-:-:S04]  /*2790*/  USEL UR6, UR6, URZ, UP0 ;  /* 0x000000ff06067287 */ /* 0x000fc80008000000 */
[----:B------:R-:W-:Y:S01]  /*27a0*/  ULEA UR5, UR6, UR4, 0x3 ;  /* 0x0000000406057291 */ /* 0x000fe2000f8e18ff */
[----:B------:R-:W-:-:S04]  /*27b0*/  LOP3.LUT R2, R2, UR7, RZ, 0x3c, !PT ;  /* 0x0000000702027c12 */ /* 0x000fc8000f8e3cff */
[----:B-1----:R-:W-:-:S04]  /*27c0*/  SHF.L.U32 R3, R2, 0x1f, RZ ;  /* 0x0000001f02037819 */ /* 0x002fc800000006ff */
[----:B------:R-:W1:Y:S02]  /*27d0*/  SYNCS.PHASECHK.TRANS64.TRYWAIT P0, [UR5], R3 ;  /* 0x00000003ff0075a7 */ /* 0x000e640008001105 */
[----:B-1----:R-:W-:Y:S05]  /*27e0*/  @!P0 BRA `(.L_x_45) ;  /* 0x0000007000b48947 */ /* 0x002fea0003800000 */
.L_x_163:
        /* <DEDUP_REMOVED lines=9> */
.L_x_165:
        /* <DEDUP_REMOVED lines=9> */
.L_x_167:
        /* <DEDUP_REMOVED lines=9> */
.L_x_169:
        /* <DEDUP_REMOVED lines=9> */
.L_x_171:
[----:B------:R-:W-:-:S04]  /*2a30*/  UIADD3 UR6, UPT, UPT, UR6, 0x1, URZ ;  /* 0x0000000106067890 */ /* 0x000fc8000fffe0ff */
[----:B------:R-:W-:-:S04]  /*2a40*/  UISETP.NE.AND UP0, UPT, UR6, 0x8, UPT ;  /* 0x000000080600788c */ /* 0x000fc8000bf05270 */
[----:B------:R-:W-:Y:S02]  /*2a50*/  USEL UR5, URZ, 0x1, UP0 ;  /* 0x00000001ff057887 */ /* 0x000fe40008000000 */
[----:B------:R-:W-:-:S04]  /*2a60*/  USEL UR6, UR6, URZ, UP0 ;  /* 0x000000ff06067287 */ /* 0x000fc80008000000 */
[----:B------:R-:W-:Y:S01]  /*2a70*/  ULEA UR6, UR6, UR4, 0x3 ;  /* 0x0000000406067291 */ /* 0x000fe2000f8e18ff */
[----:B------:R-:W-:-:S04]  /*2a80*/  LOP3.LUT R2, R2, UR5, RZ, 0x3c, !PT ;  /* 0x0000000502027c12 */ /* 0x000fc8000f8e3cff */
[----:B------:R-:W-:Y:S01]  /*2a90*/  SHF.L.U32 R2, R2, 0x1f, RZ ;  /* 0x0000001f02027819 */ /* 0x000fe200000006ff */
[----:B-1-3--:R-:W-:-:S07]  /*2aa0*/  IMAD.U32 R0, RZ, RZ, UR6 ;  /* 0x00000006ff007e24 */ /* 0x00afce000f8e00ff */
.L_x_50:
[----:B-1----:R1:W2:Y:S02]  /*2ab0*/  SYNCS.PHASECHK.TRANS64.TRYWAIT P0, [R0+URZ], R2 ;  /* 0x00000002000075a7 */ /* 0x0022a400080011ff */
[----:B--2---:R-:W-:Y:S05]  /*2ac0*/  @!P0 NANOSLEEP.SYNCS 0x989680 ;  /* 0x009896800000895d */ /* 0x004fea0003900000 */
[----:B------:R-:W2:Y:S02]  /*2ad0*/  @!P0 SYNCS.PHASECHK.TRANS64 P0, [R0+URZ], R2 ;  /* 0x00000002000085a7 */ /* 0x000ea400080010ff */
[----:B--2---:R-:W-:Y:S05]  /*2ae0*/  @P0 EXIT ;  /* 0x000000000000094d */ /* 0x004fea0003800000 */
[----:B------:R-:W-:Y:S05]  /*2af0*/  BRA `(.L_x_50) ;  /* 0xfffffffc00ec7947 */ /* 0x000fea000383ffff */
.L_x_22:
[----:B------:R-:W-:-:S04]  /*2b00*/  UISETP.NE.AND UP1, UPT, UR45, URZ, UPT ;  /* 0x000000ff2d00728c */ /* 0x000fc8000bf25270 */
[----:B------:R-:W-:-:S09]  /*2b10*/  UISETP.NE.OR UP1, UPT, UR10, 0x1, UP1 ;  /* 0x000000010a00788c */ /* 0x000fd20008f25670 */
[----:B------:R-:W-:Y:S05]  /*2b20*/  BRA.U UP1, `(.L_x_51) ;  /* 0x0000000501487547 */ /* 0x000fea000b800000 */
[----:B------:R-:W-:Y:S01]  /*2b30*/  ISETP.GE.U32.AND P2, PT, R2, 0x2, PT ;  /* 0x000000020200780c */ /* 0x000fe20003f46070 */
[----:B------:R-:W-:Y:S01]  /*2b40*/  IMAD.MOV.U32 R12, RZ, RZ, 0x1 ;  /* 0x00000001ff0c7424 */ /* 0x000fe200078e00ff */
[----:B------:R-:W-:Y:S02]  /*2b50*/  CS2R R10, SRZ ;  /* 0x00000000000a7805 */ /* 0x000fe4000001ff00 */
[----:B------:R-:W-:Y:S01]  /*2b60*/  CS2R R8, SRZ ;  /* 0x0000000000087805 */ /* 0x000fe2000001ff00 */
[----:B------:R-:W-:Y:S01]  /*2b70*/  UMOV UR4, 0x400 ;  /* 0x0000040000047882 */ /* 0x000fe20000000000 */
[----:B------:R-:W-:Y:S01]  /*2b80*/  UMOV UR6, URZ ;  /* 0x000000ff00067c82 */ /* 0x000fe20008000000 */
[----:B------:R-:W-:-:S12]  /*2b90*/  ULEA UR45, UR45, UR4, 0x18 ;  /* 0x000000042d2d7291 */ /* 0x000fd8000f8ec0ff */
.L_x_55:
[----:B------:R-:W-:Y:S02]  /*2ba0*/  LEA R0, R8, UR45, 0x3 ;  /* 0x0000002d08007c11 */ /* 0x000fe4000f8e18ff */
[----:B------:R-:W-:-:S03]  /*2bb0*/  SHF.L.U32 R4, R9, 0x1f, RZ ;  /* 0x0000001f09047819 */ /* 0x000fc600000006ff */
[----:B------:R-:W-:Y:S01]  /*2bc0*/  VIADD R5, R0, 0x140 ;  /* 0x0000014000057836 */ /* 0x000fe20000000000 */
[----:B------:R-:W1:Y:S02]  /*2bd0*/  SYNCS.PHASECHK.TRANS64.TRYWAIT P0, [R0+URZ+0x130], R4 ;  /* 0x00013004000075a7 */ /* 0x000e6400080011ff */
[----:B-1----:R-:W-:Y:S05]  /*2be0*/  @!P0 BRA `(.L_x_52) ;  /* 0x00000070002c8947 */ /* 0x002fea0003800000 */
.L_x_172:
[----:B------:R-:W-:Y:S01]  /*2bf0*/  ULEA UR5, UR6, UR45, 0x3 ;  /* 0x0000002d06057291 */ /* 0x000fe2000f8e18ff */
[----:B-1----:R-:W-:Y:S01]  /*2c00*/  PRMT R0, RZ, 0x654, R5 ;  /* 0x00000654ff007816 */ /* 0x002fe20000000005 */
[----:B------:R-:W-:Y:S01]  /*2c10*/  @!P2 IMAD.MOV.U32 R4, RZ, RZ, 0x10 ;  /* 0x00000010ff04a424 */ /* 0x000fe200078e00ff */
[----:B------:R-:W-:Y:S01]  /*2c20*/  SHF.L.U32 R5, R12, 0x1f, RZ ;  /* 0x0000001f0c057819 */ /* 0x000fe200000006ff */
[----:B------:R-:W-:Y:S01]  /*2c30*/  UIADD3 UR4, UPT, UPT, UR5, 0xd0, URZ ;  /* 0x000000d005047890 */ /* 0x000fe2000fffe0ff */
[----:B------:R1:W-:Y:S05]  /*2c40*/  SYNCS.ARRIVE.TRANS64.RED.A1T0 RZ, [R0+URZ], RZ ;  /* 0x000000ff00ff79a7 */ /* 0x0003ea00081004ff */
[----:B------:R-:W-:Y:S01]  /*2c50*/  IMAD.U32 R6, RZ, RZ, UR4 ;  /* 0x00000004ff067e24 */ /* 0x000fe2000f8e00ff */
[----:B------:R-:W2:Y:S04]  /*2c60*/  SYNCS.PHASECHK.TRANS64.TRYWAIT P0, [UR5+0xe0], R5 ;  /* 0x0000e005ff0075a7 */ /* 0x000ea80008001105 */
[----:B------:R-:W-:Y:S01]  /*2c70*/  PRMT R6, R2, 0x654, R6 ;  /* 0x0000065402067816 */ /* 0x000fe20000000006 */
[----:B-12---:R-:W-:Y:S06]  /*2c80*/  @!P0 BRA `(.L_x_53) ;  /* 0x0000007000188947 */ /* 0x006fec0003800000 */
.L_x_174:
[----:B------:R-:W-:Y:S01]  /*2c90*/  ULEA UR4, UR6, UR45, 0x4 ;  /* 0x0000002d06047291 */ /* 0x000fe2000f8e20ff */
[----:B------:R-:W-:Y:S01]  /*2ca0*/  SEL R3, R6, R3, !P2 ;  /* 0x0000000306037207 */ /* 0x000fe20005000000 */
[----:B------:R-:W-:Y:S01]  /*2cb0*/  UIADD3 UR5, UPT, UPT, UR5, 0xd0, URZ ;  /* 0x000000d005057890 */ /* 0x000fe2000fffe0ff */
[----:B-1----:R-:W-:Y:S01]  /*2cc0*/  LEA R0, R11, UR45, 0x3 ;  /* 0x0000002d0b007c11 */ /* 0x002fe2000f8e18ff */
[----:B------:R-:W-:Y:S01]  /*2cd0*/  UIADD3 UR4, UPT, UPT, UR4, 0x160, URZ ;  /* 0x0000016004047890 */ /* 0x000fe2000fffe0ff */
[----:B------:R1:W-:Y:S01]  /*2ce0*/  @!P2 SYNCS.ARRIVE.TRANS64.RED RZ, [R3+URZ], R4 ;  /* 0x0000000403ffa9a7 */ /* 0x0003e200080004ff */
[----:B------:R-:W-:Y:S01]  /*2cf0*/  UIADD3 UR6, UPT, UPT, UR6, 0x1, URZ ;  /* 0x0000000106067890 */ /* 0x000fe2000fffe0ff */
[----:B------:R-:W-:-:S03]  /*2d00*/  VIADD R8, R8, 0x1 ;  /* 0x0000000108087836 */ /* 0x000fc60000000000 */
[----:B------:R-:W-:Y:S02]  /*2d10*/  UISETP.NE.AND UP0, UPT, UR6, 0x2, UPT ;  /* 0x000000020600788c */ /* 0x000fe4000bf05270 */
[----:B------:R-:W-:Y:S01]  /*2d20*/  ISETP.NE.AND P0, PT, R8, 0x2, PT ;  /* 0x000000020800780c */ /* 0x000fe20003f05270 */
[----:B------:R-:W-:Y:S06]  /*2d30*/  UGETNEXTWORKID.BROADCAST [UR4], [UR5] ;  /* 0x00000000040073ca */ /* 0x000fec0008000100 */
[----:B------:R-:W-:Y:S02]  /*2d40*/  USEL UR4, URZ, 0x1, UP0 ;  /* 0x00000001ff047887 */ /* 0x000fe40008000000 */
[----:B------:R-:W-:-:S04]  /*2d50*/  USEL UR6, UR6, URZ, UP0 ;  /* 0x000000ff06067287 */ /* 0x000fc80008000000 */
[----:B------:R-:W-:Y:S02]  /*2d60*/  LOP3.LUT R12, R12, UR4, RZ, 0x3c, !PT ;  /* 0x000000040c0c7c12 */ /* 0x000fe4000f8e3cff */
[----:B-1----:R-:W-:-:S04]  /*2d70*/  SHF.L.U32 R4, R10, 0x1f, RZ ;  /* 0x0000001f0a047819 */ /* 0x002fc800000006ff */
[----:B------:R-:W1:Y:S02]  /*2d80*/  SYNCS.PHASECHK.TRANS64.TRYWAIT P1, [R0+URZ+0xd0], R4 ;  /* 0x0000d004000075a7 */ /* 0x000e6400080211ff */
[----:B-1----:R-:W-:Y:S05]  /*2d90*/  @!P1 BRA `(.L_x_54) ;  /* 0x0000006c00ec9947 */ /* 0x002fea0003800000 */
.L_x_175:
[C---:B-1----:R-:W-:Y:S01]  /*2da0*/  LEA R4, R11.reuse, UR45, 0x4 ;  /* 0x0000002d0b047c11 */ /* 0x042fe2000f8e20ff */
[----:B------:R-:W-:Y:S01]  /*2db0*/  VIADD R0, R0, 0xe0 ;  /* 0x000000e000007836 */ /* 0x000fe20000000000 */
[----:B------:R-:W-:Y:S01]  /*2dc0*/  SEL R8, R8, RZ, P0 ;  /* 0x000000ff08087207 */ /* 0x000fe20000000000 */
[----:B------:R-:W-:-:S03]  /*2dd0*/  VIADD R11, R11, 0x1 ;  /* 0x000000010b0b7836 */ /* 0x000fc60000000000 */
[----:B------:R-:W1:Y:S01]  /*2de0*/  LDS.128 R4, [R4+0x160] ;  /* 0x0001600004047984 */ /* 0x000e620000000c00 */
[----:B------:R-:W-:Y:S02]  /*2df0*/  PRMT R0, RZ, 0x654, R0 ;  /* 0x00000654ff007816 */ /* 0x000fe40000000000 */
[C---:B------:R-:W-:Y:S01]  /*2e00*/  ISETP.NE.AND P1, PT, R11.reuse, 0x2, PT ;  /* 0x000000020b00780c */ /* 0x040fe20003f25270 */
[----:B------:R-:W-:Y:S01]  /*2e10*/  @!PT LDS RZ, [RZ] ;  /* 0x00000000fffff984 */ /* 0x000fe20000000800 */
[----:B------:R-:W-:Y:S01]  /*2e20*/  @!PT LDS RZ, [RZ] ;  /* 0x00000000fffff984 */ /* 0x000fe20000000800 */
[----:B------:R-:W-:Y:S01]  /*2e30*/  @!PT LDS RZ, [RZ] ;  /* 0x00000000fffff984 */ /* 0x000fe20000000800 */
[----:B------:R-:W-:Y:S01]  /*2e40*/  @!PT LDS RZ, [RZ] ;  /* 0x00000000fffff984 */ /* 0x000fe20000000800 */
[----:B------:R2:W-:Y:S06]  /*2e50*/  MEMBAR.ALL.CTA ;  /* 0x0000000000007992 */ /* 0x0005ec0000008000 */
[----:B--2---:R-:W2:Y:S01]  /*2e60*/  FENCE.VIEW.ASYNC.S ;  /* 0x00000000000073c6 */ /* 0x004ea20000000000 */
[----:B------:R-:W-:Y:S01]  /*2e70*/  SEL R11, R11, RZ, P1 ;  /* 0x000000ff0b0b7207 */ /* 0x000fe20000800000 */
[----:B--2---:R2:W-:Y:S01]  /*2e80*/  SYNCS.ARRIVE.TRANS64.RED.A1T0 RZ, [R0+URZ], RZ ;  /* 0x000000ff00ff79a7 */ /* 0x0045e200081004ff */
[----:B-1----:R-:W-:-:S02]  /*2e90*/  LOP3.LUT P3, RZ, R6, 0x1, RZ, 0xc0, !PT ;  /* 0x0000000106ff7812 */ /* 0x002fc4000786c0ff */
[----:B------:R-:W-:-:S04]  /*2ea0*/  SEL R4, RZ, 0x1, P1 ;  /* 0x00000001ff047807 */ /* 0x000fc80000800000 */
[----:B------:R-:W-:Y:S02]  /*2eb0*/  LOP3.LUT R10, R10, R4, RZ, 0x3c, !PT ;  /* 0x000000040a0a7212 */ /* 0x000fe400078e3cff */
[----:B--2---:R-:W-:-:S04]  /*2ec0*/  SEL R0, RZ, 0x1, P0 ;  /* 0x00000001ff007807 */ /* 0x004fc80000000000 */
[----:B------:R-:W-:Y:S01]  /*2ed0*/  LOP3.LUT R9, R9, R0, RZ, 0x3c, !PT ;  /* 0x0000000009097212 */ /* 0x000fe200078e3cff */
[----:B------:R-:W-:Y:S06]  /*2ee0*/  @P3 BRA `(.L_x_55) ;  /* 0xfffffffc002c3947 */ /* 0x000fec000383ffff */
[----:B------:R-:W-:Y:S01]  /*2ef0*/  ULEA UR5, UR6, UR45, 0x3 ;  /* 0x0000002d06057291 */ /* 0x000fe2000f8e18ff */
[----:B------:R-:W-:-:S08]  /*2f00*/  SHF.L.U32 R2, R12, 0x1f, RZ ;  /* 0x0000001f0c027819 */ /* 0x000fd000000006ff */
[----:B------:R-:W1:Y:S02]  /*2f10*/  SYNCS.PHASECHK.TRANS64 P0, [UR5+0xe0], R2 ;  /* 0x0000e002ff0075a7 */ /* 0x000e640008001005 */
[----:B-1----:R-:W-:Y:S05]  /*2f20*/  @P0 BRA `(.L_x_56) ;  /* 0x0000000000080947 */ /* 0x002fea0003800000 */
[----:B------:R-:W1:Y:S02]  /*2f30*/  SYNCS.PHASECHK.TRANS64.TRYWAIT P0, [UR5+0xe0], R2 ;  /* 0x0000e002ff0075a7 */ /* 0x000e640008001105 */
[----:B-1----:R-:W-:Y:S05]  /*2f40*/  @!P0 BRA `(.L_x_57) ;  /* 0x0000006c00948947 */ /* 0x002fea0003800000 */
.L_x_56:
[----:B------:R-:W-:-:S04]  /*2f50*/  UIADD3 UR4, UPT, UPT, UR6, 0x1, URZ ;  /* 0x0000000106047890 */ /* 0x000fc8000fffe0ff */
[----:B------:R-:W-:-:S04]  /*2f60*/  UISETP.NE.AND UP0, UPT, UR4, 0x2, UPT ;  /* 0x000000020400788c */ /* 0x000fc8000bf05270 */
[----:B------:R-:W-:Y:S02]  /*2f70*/  USEL UR7, URZ, 0x1, UP0 ;  /* 0x00000001ff077887 */ /* 0x000fe40008000000 */
[----:B------:R-:W-:-:S04]  /*2f80*/  USEL UR4, UR4, URZ, UP0 ;  /* 0x000000ff04047287 */ /* 0x000fc80008000000 */
[----:B------:R-:W-:Y:S01]  /*2f90*/  ULEA UR4, UR4, UR45, 0x3 ;  /* 0x0000002d04047291 */ /* 0x000fe2000f8e18ff */
[----:B-1----:R-:W-:-:S04]  /*2fa0*/  LOP3.LUT R2, R12, UR7, RZ, 0x3c, !PT ;  /* 0x000000070c027c12 */ /* 0x002fc8000f8e3cff */
[----:B------:R-:W-:-:S04]  /*2fb0*/  SHF.L.U32 R0, R2, 0x1f, RZ ;  /* 0x0000001f02007819 */ /* 0x000fc800000006ff */
[----:B------:R-:W1:Y:S02]  /*2fc0*/  SYNCS.PHASECHK.TRANS64 P0, [UR4+0xe0], R0 ;  /* 0x0000e000ff0075a7 */ /* 0x000e640008001004 */
[----:B-1----:R-:W-:Y:S05]  /*2fd0*/  @P0 EXIT ;  /* 0x000000000000094d */ /* 0x002fea0003800000 */
[----:B------:R-:W-:Y:S02]  /*2fe0*/  SHF.L.U32 R2, R2, 0x1f, RZ ;  /* 0x0000001f02027819 */ /* 0x000fe400000006ff */
[----:B------:R-:W-:-:S07]  /*2ff0*/  MOV R0, UR4 ;  /* 0x0000000400007c02 */ /* 0x000fce0008000f00 */
.L_x_58:
[----:B-1----:R1:W2:Y:S02]  /*3000*/  SYNCS.PHASECHK.TRANS64.TRYWAIT P0, [R0+URZ+0xe0], R2 ;  /* 0x0000e002000075a7 */ /* 0x0022a400080011ff */
[----:B--2---:R-:W-:Y:S05]  /*3010*/  @!P0 NANOSLEEP.SYNCS 0x989680 ;  /* 0x009896800000895d */ /* 0x004fea0003900000 */
[----:B------:R-:W2:Y:S02]  /*3020*/  @!P0 SYNCS.PHASECHK.TRANS64 P0, [R0+URZ+0xe0], R2 ;  /* 0x0000e002000085a7 */ /* 0x000ea400080010ff */
[----:B--2---:R-:W-:Y:S05]  /*3030*/  @P0 EXIT ;  /* 0x000000000000094d */ /* 0x004fea0003800000 */
[----:B------:R-:W-:Y:S05]  /*3040*/  BRA `(.L_x_58) ;  /* 0xfffffffc00ec7947 */ /* 0x000fea000383ffff */
.L_x_51:
[----:B------:R-:W-:Y:S05]  /*3050*/  BRA.U UP4, `(.L_x_59) ;  /* 0x0000001104d87547 */ /* 0x000fea000b800000 */
[----:B------:R-:W-:Y:S01]  /*3060*/  UMOV UR6, 0x40 ;  /* 0x0000004000067882 */ /* 0x000fe20000000000 */
[----:B------:R-:W-:Y:S01]  /*3070*/  NOP ;  /* 0x0000000000007918 */ /* 0x000fe20000000000 */
[----:B------:R-:W-:Y:S01]  /*3080*/  ULEA UR6, UR45, UR6, 0x18 ;  /* 0x000000062d067291 */ /* 0x000fe2000f8ec0ff */
[----:B------:R-:W-:Y:S02]  /*3090*/  UMOV UR7, 0x400 ;  /* 0x0000040000077882 */ /* 0x000fe40000000000 */
[----:B------:R-:W-:-:S06]  /*30a0*/  ULEA UR45, UR45, UR7, 0x18 ;  /* 0x000000072d2d7291 */ /* 0x000fcc000f8ec0ff */
[----:B------:R-:W1:Y:S02]  /*30b0*/  LDS.U8 R2, [UR6+0x1c] ;  /* 0x00001c06ff027984 */ /* 0x000e640008000000 */
[----:B-1----:R-:W-:-:S13]  /*30c0*/  ISETP.NE.AND P0, PT, R2, RZ, PT ;  /* 0x000000ff0200720c */ /* 0x002fda0003f05270 */
[----:B------:R-:W-:Y:S05]  /*30d0*/  @P0 BRA `(.L_x_60) ;  /* 0x0000000400080947 */ /* 0x000fea0003800000 */
[----:B------:R-:W-:Y:S02]  /*30e0*/  UISETP.NE.U32.AND UP0, UPT, UR5, 0x1, UPT ;  /* 0x000000010500788c */ /* 0x000fe4000bf05070 */
[----:B------:R-:W-:-:S07]  /*30f0*/  UIADD3 UR8, UPT, UPT, UR6, 0x8, URZ ;  /* 0x0000000806087890 */ /* 0x000fce000fffe0ff */
[----:B------:R-:W-:Y:S05]  /*3100*/  BRA.U !UP0, `(.L_x_61) ;  /* 0x00000001089c7547 */ /* 0x000fea000b800000 */
[----:B------:R-:W-:Y:S01]  /*3110*/  ELECT P0, URZ, PT ;  /* 0x0000000000ff782f */ /* 0x000fe20003800000 */
[----:B------:R-:W-:-:S12]  /*3120*/  BSSY B0, `(.L_x_61) ;  /* 0x0000025000007945 */ /* 0x000fd80003800000 */
[----:B------:R-:W-:Y:S05]  /*3130*/  @!P0 BRA `(.L_x_62) ;  /* 0x00000000008c8947 */ /* 0x000fea0003800000 */
[----:B------:R-:W-:-:S05]  /*3140*/  UMOV UR7, 0x10 ;  /* 0x0000001000077882 */ /* 0x000fca0000000000 */
[----:B------:R-:W-:Y:S04]  /*3150*/  DEPBAR.LE SB1, 0x36 ;  /* 0x00009d800000791a */ /* 0x000fe80000000000 */
[----:B------:R-:W1:Y:S02]  /*3160*/  UTCATOMSWS.2CTA.FIND_AND_SET.ALIGN UP1, UR7, UR7 ;  /* 0x00000007000775e3 */ /* 0x000e640008220800 */
[----:B-1----:R-:W-:Y:S01]  /*3170*/  MOV R9, UR7 ;  /* 0x0000000700097c02 */ /* 0x002fe20008000f00 */
[----:B------:R-:W-:Y:S06]  /*3180*/  BRA.U UP1, `(.L_x_63) ;  /* 0x0000000101187547 */ /* 0x000fec000b800000 */
.L_x_64:
[----:B------:R-:W-:Y:S05]  /*3190*/  NANOSLEEP 0x64 ;  /* 0x000000640000795d */ /* 0x000fea0003800000 */
[----:B------:R-:W-:-:S05]  /*31a0*/  UMOV UR7, 0x10 ;  /* 0x0000001000077882 */ /* 0x000fca0000000000 */
[----:B------:R-:W-:Y:S04]  /*31b0*/  DEPBAR.LE SB1, 0x36 ;  /* 0x00009d800000791a */ /* 0x000fe80000000000 */
[----:B------:R-:W1:Y:S02]  /*31c0*/  UTCATOMSWS.2CTA.FIND_AND_SET.ALIGN UP1, UR7, UR7 ;  /* 0x00000007000775e3 */ /* 0x000e640008220800 */
[----:B-1----:R-:W-:Y:S01]  /*31d0*/  MOV R9, UR7 ;  /* 0x0000000700097c02 */ /* 0x002fe20008000f00 */
[----:B------:R-:W-:Y:S05]  /*31e0*/  BRA.U !UP1, `(.L_x_64) ;  /* 0xfffffffd09e87547 */ /* 0x000fea000b83ffff */
.L_x_63:
[----:B------:R-:W1:Y:S01]  /*31f0*/  LDS R5, [UR6+0x10] ;  /* 0x00001006ff057984 */ /* 0x000e620008000800 */
[----:B------:R-:W-:Y:S01]  /*3200*/  IMAD.U32 R3, RZ, RZ, UR45 ;  /* 0x0000002dff037e24 */ /* 0x000fe2000f8e00ff */
[----:B------:R-:W-:-:S03]  /*3210*/  MOV R2, UR4 ;  /* 0x0000000400027c02 */ /* 0x000fc60008000f00 */
[----:B------:R-:W-:Y:S01]  /*3220*/  VIADD R3, R3, 0x180 ;  /* 0x0000018003037836 */ /* 0x000fe20000000000 */
[----:B-1----:R-:W-:-:S04]  /*3230*/  SHF.L.U32 R5, R5, 0x1f, RZ ;  /* 0x0000001f05057819 */ /* 0x002fc800000006ff */
[----:B------:R-:W1:Y:S02]  /*3240*/  SYNCS.PHASECHK.TRANS64.TRYWAIT P0, [UR6+0x8], R5 ;  /* 0x00000805ff0075a7 */ /* 0x000e640008001106 */
[----:B-1----:R-:W-:Y:S05]  /*3250*/  @P0 BRA `(.L_x_65) ;  /* 0x0000000000080947 */ /* 0x002fea0003800000 */
[----:B------:R-:W1:Y:S02]  /*3260*/  SYNCS.PHASECHK.TRANS64.TRYWAIT P0, [UR6+0x8], R5 ;  /* 0x00000805ff0075a7 */ /* 0x000e640008001106 */
[----:B-1----:R-:W-:Y:S05]  /*3270*/  @!P0 BRA `(.L_x_66) ;  /* 0x0000006800e08947 */ /* 0x002fea0003800000 */
.L_x_65:
[----:B-1----:R-:W-:Y:S01]  /*3280*/  HFMA2 R4, -RZ, RZ, 0, 5.9604644775390625e-08 ;  /* 0x00000001ff047431 */ /* 0x002fe200000001ff */
[----:B------:R-:W-:Y:S01]  /*3290*/  UPRMT UR7, UR4, 0x654, UR8 ;  /* 0x0000065404077896 */ /* 0x000fe20008000008 */
[----:B------:R-:W-:Y:S01]  /*32a0*/  IMAD.MOV.U32 R7, RZ, RZ, 0xffff ;  /* 0x0000ffffff077424 */ /* 0x000fe200078e00ff */
[----:B------:R-:W-:Y:S01]  /*32b0*/  PRMT R2, R2, 0x654, R3 ;  /* 0x0000065402027816 */ /* 0x000fe20000000003 */
[----:B------:R-:W-:Y:S02]  /*32c0*/  IMAD.MOV.U32 R5, RZ, RZ, 0x4 ;  /* 0x00000004ff057424 */ /* 0x000fe400078e00ff */
[----:B------:R-:W-:Y:S01]  /*32d0*/  IMAD.SHL.U32 R8, R9, 0x20, RZ ;  /* 0x0000002009087824 */ /* 0x000fe200078e00ff */
[----:B------:R-:W-:Y:S02]  /*32e0*/  MOV R3, UR7 ;  /* 0x0000000700037c02 */ /* 0x000fe40008000f00 */
[-C--:B------:R-:W-:Y:S01]  /*32f0*/  SHF.L.U32 R7, R7, R9.reuse, RZ ;  /* 0x0000000907077219 */ /* 0x080fe200000006ff */
[----:B------:R1:W-:Y:S01]  /*3300*/  SYNCS.ARRIVE.TRANS64.RED RZ, [UR7], R5 ;  /* 0x00000005ffff79a7 */ /* 0x0003e20008000407 */
[----:B------:R-:W-:Y:S01]  /*3310*/  SHF.L.U32 R6, R4, R9, RZ ;  /* 0x0000000904067219 */ /* 0x000fe200000006ff */
[----:B------:R1:W-:Y:S04]  /*3320*/  STS [UR45+0x180], R8 ;  /* 0x00018008ff007988 */ /* 0x0003e8000800082d */
[----:B------:R1:W-:Y:S04]  /*3330*/  STAS [R2.64], R9 ;  /* 0x0000000902007dbd */ /* 0x0003e8000c0008ff */
[----:B------:R1:W-:Y:S04]  /*3340*/  ATOMS.OR RZ, [UR6+0x14], R7 ;  /* 0x00001407ffff798c */ /* 0x0003e8000b000006 */
[----:B------:R1:W-:Y:S04]  /*3350*/  ATOMS.OR RZ, [UR6+0x18], R6 ;  /* 0x00001806ffff798c */ /* 0x0003e8000b000006 */
[----:B------:R1:W-:Y:S02]  /*3360*/  ATOMS.XOR RZ, [UR6+0x10], R4 ;  /* 0x00001004ffff798c */ /* 0x0003e4000b800006 */
.L_x_62:
[----:B------:R-:W-:Y:S05]  /*3370*/  BSYNC B0 ;  /* 0x0000000000007941 */ /* 0x000fea0003800000 */
.L_x_61:
[----:B------:R-:W-:Y:S05]  /*3380*/  BRA.U UP0, `(.L_x_67) ;  /* 0x00000001006c7547 */ /* 0x000fea000b800000 */
[----:B------:R-:W-:-:S03]  /*3390*/  UMOV UR7, 0xffffffff ;  /* 0xffffffff00077882 */ /* 0x000fc60000000000 */
[----:B------:R-:W-:Y:S05]  /*33a0*/  BRA.DIV UR7, `(.L_x_68) ;  /* 0x0000006a07ac7947 */ /* 0x000fea000b800000 */
[----:B------:R-:W-:-:S13]  /*33b0*/  ELECT P6, URZ, PT ;  /* 0x0000000000ff782f */ /* 0x000fda00038c0000 */
.L_x_179:
[----:B------:R-:W-:Y:S05]  /*33c0*/  @!P6 BRA `(.L_x_67) ;  /* 0x00000000005ce947 */ /* 0x000fea0003800000 */
[----:B-1----:R-:W1:Y:S02]  /*33d0*/  LDS R3, [UR6+0x10] ;  /* 0x00001006ff037984 */ /* 0x002e640008000800 */
[----:B-1----:R-:W-:-:S04]  /*33e0*/  SHF.L.U32 R3, R3, 0x1f, RZ ;  /* 0x0000001f03037819 */ /* 0x002fc800000006ff */
[----:B------:R-:W1:Y:S02]  /*33f0*/  SYNCS.PHASECHK.TRANS64.TRYWAIT P0, [UR6+0x8], R3 ;  /* 0x00000803ff0075a7 */ /* 0x000e640008001106 */
[----:B-1----:R-:W-:Y:S05]  /*3400*/  @P0 BRA `(.L_x_69) ;  /* 0x0000000000080947 */ /* 0x002fea0003800000 */
[----:B------:R-:W1:Y:S02]  /*3410*/  SYNCS.PHASECHK.TRANS64.TRYWAIT P0, [UR6+0x8], R3 ;  /* 0x00000803ff0075a7 */ /* 0x000e640008001106 */
[----:B-1----:R-:W-:Y:S05]  /*3420*/  @!P0 BRA `(.L_x_70) ;  /* 0x0000006800ac8947 */ /* 0x002fea0003800000 */
.L_x_69:
[----:B------:R-:W2:Y:S01]  /*3430*/  LDS R5, [UR45+0x180] ;  /* 0x0001802dff057984 */ /* 0x000ea20008000800 */
[----:B-1----:R-:W-:Y:S02]  /*3440*/  HFMA2 R2, -RZ, RZ, 0, 5.9604644775390625e-08 ;  /* 0x00000001ff027431 */ /* 0x002fe400000001ff */
[----:B------:R-:W-:Y:S01]  /*3450*/  IMAD.MOV.U32 R3, RZ, RZ, 0xffff ;  /* 0x0000ffffff037424 */ /* 0x000fe200078e00ff */
[----:B------:R-:W-:Y:S01]  /*3460*/  UPRMT UR7, UR4, 0x654, UR8 ;  /* 0x0000065404077896 */ /* 0x000fe20008000008 */
[----:B--2---:R-:W-:-:S03]  /*3470*/  IMAD.SHL.U32 R4, R5, 0x20, RZ ;  /* 0x0000002005047824 */ /* 0x004fc600078e00ff */
[-C--:B------:R-:W-:Y:S02]  /*3480*/  SHF.L.U32 R3, R3, R5.reuse, RZ ;  /* 0x0000000503037219 */ /* 0x080fe400000006ff */
[----:B------:R-:W-:Y:S01]  /*3490*/  SHF.L.U32 R5, R2, R5, RZ ;  /* 0x0000000502057219 */ /* 0x000fe200000006ff */
[----:B------:R2:W-:Y:S04]  /*34a0*/  STS [UR45+0x180], R4 ;  /* 0x00018004ff007988 */ /* 0x0005e8000800082d */
[----:B------:R2:W-:Y:S04]  /*34b0*/  ATOMS.OR RZ, [UR6+0x14], R3 ;  /* 0x00001403ffff798c */ /* 0x0005e8000b000006 */
[----:B------:R2:W-:Y:S01]  /*34c0*/  ATOMS.OR RZ, [UR6+0x18], R5 ;  /* 0x00001805ffff798c */ /* 0x0005e2000b000006 */
[----:B------:R-:W-:Y:S03]  /*34d0*/  SYNCS.ARRIVE.TRANS64.RED.A1T0 RZ, [UR7], RZ ;  /* 0x000000ffffff79a7 */ /* 0x000fe60008100407 */
[----:B------:R2:W-:Y:S01]  /*34e0*/  ATOMS.XOR RZ, [UR6+0x10], R2 ;  /* 0x00001002ffff798c */ /* 0x0005e2000b800006 */
[----:B------:R-:W-:Y:S05]  /*34f0*/  BRA `(.L_x_67) ;  /* 0x0000000000107947 */ /* 0x000fea0003800000 */
.L_x_60:
[----:B------:R-:W-:-:S05]  /*3500*/  MOV R2, 0xffffffff ;  /* 0xffffffff00027802 */ /* 0x000fca0000000f00 */
[----:B------:R1:W-:Y:S02]  /*3510*/  STS [UR45+0x180], R2 ;  /* 0x00018002ff007988 */ /* 0x0003e4000800082d */
[----:B-1----:R-:W-:Y:S02]  /*3520*/  MOV R2, 0x3540 ;  /* 0x0000354000027802 */ /* 0x002fe40000000f00 */
[----:B-----5:R-:W-:Y:S05]  /*3530*/  CALL.REL.NOINC `($__internal_1_$__cuda_sm10x_tcgen05_guardrail_trap_phase_invalid_during_alloc) ;  /* 0x0000007000807944 */ /* 0x020fea0003c00000 */
.L_x_67:
[----:B------:R-:W-:Y:S05]  /*3540*/  WARPSYNC.ALL ;  /* 0x0000000000007948 */ /* 0x000fea0003800000 */
[----:B------:R-:W3:Y:S01]  /*3550*/  S2UR UR7, SR_CgaCtaId ;  /* 0x00000000000779c3 */ /* 0x000ee20000008800 */
[----:B------:R-:W-:Y:S01]  /*3560*/  UMOV UR6, 0x400 ;  /* 0x0000040000067882 */ /* 0x000fe20000000000 */
[----:B------:R-:W-:-:S06]  /*3570*/  NOP ;  /* 0x0000000000007918 */ /* 0x000fcc0000000000 */
[----:B------:R-:W-:Y:S06]  /*3580*/  BAR.ARV 0x6, 0xa0 ;  /* 0x0182800000007b1d */ /* 0x000fec0000002000 */
[----:B------:R-:W4:Y:S01]  /*3590*/  LDCU UR8, c[0x0][0x38c] ;  /* 0x00007180ff0877ac */ /* 0x000f220008000800 */
[----:B------:R-:W-:Y:S01]  /*35a0*/  LOP3.LUT R10, R10, 0xffff, RZ, 0xc0, !PT ;  /* 0x0000ffff0a0a7812 */ /* 0x000fe200078ec0ff */
[----:B-1----:R-:W-:Y:S01]  /*35b0*/  IMAD.MOV.U32 R9, RZ, RZ, 0x1 ;  /* 0x00000001ff097424 */ /* 0x002fe200078e00ff */
[----:B------:R-:W-:Y:S01]  /*35c0*/  LOP3.LUT R0, R0, 0xffff, RZ, 0xc0, !PT ;  /* 0x0000ffff00007812 */ /* 0x000fe200078ec0ff */
[----:B------:R-:W-:Y:S01]  /*35d0*/  IMAD.MOV.U32 R8, RZ, RZ, RZ ;  /* 0x000000ffff087224 */ /* 0x000fe200078e00ff */
[----:B------:R-:W-:Y:S01]  /*35e0*/  R2UR UR12, R10 ;  /* 0x000000000a0c72ca */ /* 0x000fe200000e0000 */
[----:B------:R-:W-:Y:S01]  /*35f0*/  UMOV UR19, URZ ;  /* 0x000000ff00137c82 */ /* 0x000fe20008000000 */
[----:B------:R-:W-:Y:S01]  /*3600*/  R2UR UR11, R0 ;  /* 0x00000000000b72ca */ /* 0x000fe200000e0000 */
[----:B------:R-:W-:Y:S01]  /*3610*/  UMOV UR18, URZ ;  /* 0x000000ff00127c82 */ /* 0x000fe20008000000 */
[----:B------:R-:W-:Y:S01]  /*3620*/  UMOV UR17, URZ ;  /* 0x000000ff00117c82 */ /* 0x000fe20008000000 */
[----:B---3--:R-:W-:-:S02]  /*3630*/  ULEA UR7, UR7, UR6, 0x18 ;  /* 0x0000000607077291 */ /* 0x008fc4000f8ec0ff */
[----:B------:R-:W-:Y:S02]  /*3640*/  UISETP.NE.AND UP2, UPT, UR5, URZ, UPT ;  /* 0x000000ff0500728c */ /* 0x000fe4000bf45270 */
[----:B------:R-:W-:Y:S02]  /*3650*/  UIADD3 UR13, UPT, UPT, UR7, 0x8400, URZ ;  /* 0x00008400070d7890 */ /* 0x000fe4000fffe0ff */
[----:B------:R-:W-:Y:S02]  /*3660*/  UIADD3 UR14, UPT, UPT, UR7, 0x28400, URZ ;  /* 0x00028400070e7890 */ /* 0x000fe4000fffe0ff */
[----:B----4-:R-:W-:Y:S01]  /*3670*/  UIADD3 UR8, UPT, UPT, UR8, 0x3f, URZ ;  /* 0x0000003f08087890 */ /* 0x010fe2000fffe0ff */
[----:B--2---:R-:W1:Y:S01]  /*3680*/  LDS R2, [UR7+0x180] ;  /* 0x00018007ff027984 */ /* 0x004e620008000800 */
[----:B------:R-:W-:Y:S02]  /*3690*/  USHF.R.U32.HI UR13, URZ, 0x4, UR13 ;  /* 0x00000004ff0d7899 */ /* 0x000fe4000801160d */
[----:B------:R-:W-:-:S02]  /*36a0*/  USHF.R.S32.HI UR6, URZ, 0x1f, UR8 ;  /* 0x0000001fff067899 */ /* 0x000fc40008011408 */
[----:B------:R-:W-:Y:S02]  /*36b0*/  USHF.R.U32.HI UR14, URZ, 0x4, UR14 ;  /* 0x00000004ff0e7899 */ /* 0x000fe4000801160e */
[----:B------:R-:W-:Y:S02]  /*36c0*/  ULEA.HI UR6, UR6, UR8, URZ, 0x6 ;  /* 0x0000000806067291 */ /* 0x000fe4000f8f30ff */
[----:B------:R-:W-:Y:S02]  /*36d0*/  ULOP3.LUT UR13, UR13, 0x3fff, URZ, 0xc0, !UPT ;  /* 0x00003fff0d0d7892 */ /* 0x000fe4000f8ec0ff */
[----:B------:R-:W-:Y:S02]  /*36e0*/  USHF.R.S32.HI UR6, URZ, 0x6, UR6 ;  /* 0x00000006ff067899 */ /* 0x000fe40008011406 */
[----:B------:R-:W-:Y:S02]  /*36f0*/  ULOP3.LUT UR14, UR14, 0x3fff, URZ, 0xc0, !UPT ;  /* 0x00003fff0e0e7892 */ /* 0x000fe4000f8ec0ff */
[----:B------:R-:W-:Y:S01]  /*3700*/  UISETP.LT.AND UP0, UPT, UR6, 0x1, UPT ;  /* 0x000000010600788c */ /* 0x000fe2000bf01270 */
[----:B------:R-:W-:Y:S01]  /*3710*/  UMOV UR28, 0x0 ;  /* 0x00000000001c7882 */ /* 0x000fe20000000000 */
[----:B------:R-:W-:Y:S01]  /*3720*/  UMOV UR29, 0x10200010 ;  /* 0x10200010001d7882 */ /* 0x000fe20000000000 */
[----:B------:R-:W-:-:S02]  /*3730*/  ULOP3.LUT UR13, UR13, 0x10000, URZ, 0xfc, !UPT ;  /* 0x000100000d0d7892 */ /* 0x000fc4000f8efcff */
[----:B------:R-:W-:Y:S02]  /*3740*/  ULOP3.LUT UR14, UR14, 0x10000, URZ, 0xfc, !UPT ;  /* 0x000100000e0e7892 */ /* 0x000fe4000f8efcff */
[----:B------:R-:W-:Y:S01]  /*3750*/  USEL UR20, UR6, 0x1, !UP0 ;  /* 0x0000000106147887 */ /* 0x000fe2000c000000 */
[----:B------:R-:W-:Y:S01]  /*3760*/  UMOV UR26, 0x0 ;  /* 0x00000000001a7882 */ /* 0x000fe20000000000 */
[----:B------:R-:W-:Y:S01]  /*3770*/  UMOV UR27, 0x10200010 ;  /* 0x10200010001b7882 */ /* 0x000fe20000000000 */
[----:B------:R-:W-:Y:S01]  /*3780*/  UMOV UR24, 0x0 ;  /* 0x0000000000187882 */ /* 0x000fe20000000000 */
[----:B------:R-:W-:Y:S01]  /*3790*/  UMOV UR25, 0x10200010 ;  /* 0x1020001000197882 */ /* 0x000fe20000000000 */
[----:B------:R-:W-:Y:S01]  /*37a0*/  UMOV UR22, 0x0 ;  /* 0x0000000000167882 */ /* 0x000fe20000000000 */
[----:B------:R-:W-:Y:S01]  /*37b0*/  UMOV UR23, 0x10200010 ;  /* 0x1020001000177882 */ /* 0x000fe20000000000 */
[----:B-1----:R-:W-:Y:S02]  /*37c0*/  R2UR UR21, R2 ;  /* 0x00000000021572ca */ /* 0x002fe400000e0000 */
[----:B------:R-:W-:-:S13]  /*37d0*/  CS2R R2, SRZ ;  /* 0x0000000000027805 */ /* 0x000fda000001ff00 */
.L_x_78:
[C---:B------:R-:W-:Y:S02]  /*37e0*/  LEA R0, R8.reuse, UR7, 0x3 ;  /* 0x0000000708007c11 */ /* 0x040fe4000f8e18ff */
[----:B------:R-:W-:Y:S02]  /*37f0*/  SHF.L.U32 R4, R3, 0x1f, RZ ;  /* 0x0000001f03047819 */ /* 0x000fe400000006ff */
[----:B------:R-:W-:Y:S02]  /*3800*/  LEA R5, R8, UR7, 0x4 ;  /* 0x0000000708057c11 */ /* 0x000fe4000f8e20ff */
[----:B------:R-:W1:Y:S02]  /*3810*/  SYNCS.PHASECHK.TRANS64.TRYWAIT P0, [R0+URZ+0xd0], R4 ;  /* 0x0000d004000075a7 */ /* 0x000e6400080011ff */
[----:B-1-34-:R-:W-:Y:S05]  /*3820*/  @!P0 BRA `(.L_x_71) ;  /* 0x0000006400c48947 */ /* 0x01afea0003800000 */
.L_x_180:
[----:B-1----:R-:W1:Y:S01]  /*3830*/  LDS.128 R4, [R5+0x160] ;  /* 0x0001600005047984 */ /* 0x002e620000000c00 */
[----:B------:R-:W-:Y:S02]  /*3840*/  VIADD R0, R0, 0xe0 ;  /* 0x000000e000007836 */ /* 0x000fe40000000000 */
[----:B------:R-:W-:Y:S01]  /*3850*/  VIADD R8, R8, 0x1 ;  /* 0x0000000108087836 */ /* 0x000fe20000000000 */
[----:B------:R-:W-:Y:S01]  /*3860*/  @!PT LDS RZ, [RZ] ;  /* 0x00000000fffff984 */ /* 0x000fe20000000800 */
[----:B------:R-:W-:Y:S01]  /*3870*/  @!PT LDS RZ, [RZ] ;  /* 0x00000000fffff984 */ /* 0x000fe20000000800 */
[----:B------:R-:W-:Y:S01]  /*3880*/  @!PT LDS RZ, [RZ] ;  /* 0x00000000fffff984 */ /* 0x000fe20000000800 */
[----:B------:R-:W-:Y:S01]  /*3890*/  @!PT LDS RZ, [RZ] ;  /* 0x00000000fffff984 */ /* 0x000fe20000000800 */
[----:B------:R2:W-:Y:S06]  /*38a0*/  MEMBAR.ALL.CTA ;  /* 0x0000000000007992 */ /* 0x0005ec0000008000 */
[----:B--2---:R-:W2:Y:S01]  /*38b0*/  FENCE.VIEW.ASYNC.S ;  /* 0x00000000000073c6 */ /* 0x004ea20000000000 */
[----:B------:R-:W-:-:S04]  /*38c0*/  PRMT R0, RZ, 0x654, R0 ;  /* 0x00000654ff007816 */ /* 0x000fc80000000000 */
[----:B--2---:R2:W-:Y:S01]  /*38d0*/  SYNCS.ARRIVE.TRANS64.RED.A1T0 RZ, [R0+URZ], RZ ;  /* 0x000000ff00ff79a7 */ /* 0x0045e200081004ff */
[----:B-1----:R-:W-:Y:S01]  /*38e0*/  LOP3.LUT P1, RZ, R6, 0x1, RZ, 0xc0, !PT ;  /* 0x0000000106ff7812 */ /* 0x002fe2000782c0ff */
[----:B--2---:R-:W-:-:S12]  /*38f0*/  BRA.U UP2, `(.L_x_72) ;  /* 0x0000000502087547 */ /* 0x004fd8000b800000 */
[----:B------:R-:W1:Y:S01]  /*3900*/  LDCU UR8, c[0x0][0x38c] ;  /* 0x00007180ff0877ac */ /* 0x000e620008000800 */
[----:B------:R-:W-:Y:S02]  /*3910*/  PLOP3.LUT P2, PT, PT, PT, PT, 0x80, 0x8 ;  /* 0x000000000008781c */ /* 0x000fe40003f4f070 */
[----:B------:R-:W-:Y:S01]  /*3920*/  SHF.L.U32 R4, R9, 0x1f, RZ ;  /* 0x0000001f09047819 */ /* 0x000fe200000006ff */
[----:B------:R-:W-:Y:S02]  /*3930*/  ULEA UR9, UR19, UR7, 0x3 ;  /* 0x0000000713097291 */ /* 0x000fe4000f8e18ff */
[----:B------:R-:W-:Y:S02]  /*3940*/  ULEA UR10, UR19, UR21, 0x7 ;  /* 0x00000015130a7291 */ /* 0x000fe4000f8e38ff */
[----:B-1----:R-:W-:-:S06]  /*3950*/  UISETP.GE.AND UP0, UPT, UR8, 0x1, UPT ;  /* 0x000000010800788c */ /* 0x002fcc000bf06270 */
[----:B------:R-:W-:-:S05]  /*3960*/  PLOP3.LUT P0, PT, PT, PT, UP0, 0x80, 0x8 ;  /* 0x000000000008781c */ /* 0x000fca0003f0f008 */
[----:B------:R-:W-:-:S08]  /*3970*/  @UP0 ULEA UR8, UR18, UR7, 0x3 ;  /* 0x0000000712080291 */ /* 0x000fd0000f8e18ff */
[----:B------:R-:W-:-:S04]  /*3980*/  @P0 SHF.L.U32 R0, R2, 0x1f, RZ ;  /* 0x0000001f02000819 */ /* 0x000fc800000006ff */
[----:B------:R1:W2:Y:S01]  /*3990*/  @P0 SYNCS.PHASECHK.TRANS64.TRYWAIT P2, [UR8], R0 ;  /* 0x00000000ff0005a7 */ /* 0x0002a20008041108 */
[----:B------:R-:W3:Y:S02]  /*39a0*/  SYNCS.PHASECHK.TRANS64.TRYWAIT P0, [UR9+0x110], R4 ;  /* 0x00011004ff0075a7 */ /* 0x000ee40008001109 */
[----:B-123--:R-:W-:Y:S05]  /*39b0*/  @!P0 BRA `(.L_x_73) ;  /* 0x0000006400748947 */ /* 0x00efea0003800000 */
.L_x_182:
[----:B------:R-:W-:Y:S01]  /*39c0*/  UMOV UR16, UR17 ;  /* 0x0000001100107c82 */ /* 0x000fe20008000000 */
[----:B------:R-:W-:Y:S05]  /*39d0*/  BRA.U !UP0, `(.L_x_74) ;  /* 0x0000000108c07547 */ /* 0x000fea000b800000 */
[----:B------:R-:W-:Y:S02]  /*39e0*/  UIADD3 UR16, UPT, UPT, UR20, UR17, URZ ;  /* 0x0000001114107290 */ /* 0x000fe4000fffe0ff */
[----:B------:R-:W-:Y:S01]  /*39f0*/  UPLOP3.LUT UP3, UPT, UPT, UPT, UPT, 0x40, 0x4 ;  /* 0x000000000004789c */ /* 0x000fe20003f6e870 */
[----:B------:R-:W-:Y:S01]  /*3a00*/  UMOV UR15, UR6 ;  /* 0x00000006000f7c82 */ /* 0x000fe20008000000 */
[----:B------:R-:W-:-:S09]  /*3a10*/  UMOV UR46, UR18 ;  /* 0x00000012002e7c82 */ /* 0x000fd20008000000 */
.L_x_77:
[----:B--2---:R-:W-:Y:S01]  /*3a20*/  ULEA UR8, UR46, UR7, 0x3 ;  /* 0x000000072e087291 */ /* 0x004fe2000f8e18ff */
[----:B---3--:R-:W-:Y:S11]  /*3a30*/  @P2 BRA `(.L_x_75) ;  /* 0x00000000000c2947 */ /* 0x008ff60003800000 */
[----:B-1----:R-:W-:Y:S04]  /*3a40*/  SHF.L.U32 R4, R2, 0x1f, RZ ;  /* 0x0000001f02047819 */ /* 0x002fe800000006ff */
[----:B------:R-:W1:Y:S02]  /*3a50*/  SYNCS.PHASECHK.TRANS64.TRYWAIT P0, [UR8], R4 ;  /* 0x00000004ff0075a7 */ /* 0x000e640008001108 */
[----:B-1----:R-:W-:Y:S05]  /*3a60*/  @!P0 BRA `(.L_x_76) ;  /* 0x0000006400608947 */ /* 0x002fea0003800000 */
.L_x_75:
[----:B------:R-:W-:Y:S01]  /*3a70*/  UISETP.NE.AND UP0, UPT, UR15, 0x1, UPT ;  /* 0x000000010f00788c */ /* 0x000fe2000bf05270 */
[----:B------:R-:W-:Y:S01]  /*3a80*/  PLOP3.LUT P2, PT, PT, PT, PT, 0x80, 0x8 ;  /* 0x000000000008781c */ /* 0x000fe20003f4f070 */
[----:B------:R-:W-:Y:S02]  /*3a90*/  UIADD3 UR18, UPT, UPT, UR46, 0x1, URZ ;  /* 0x000000012e127890 */ /* 0x000fe4000fffe0ff */
[----:B------:R-:W-:Y:S02]  /*3aa0*/  ULEA UR32, UR46, UR14, 0x9 ;  /* 0x0000000e2e207291 */ /* 0x000fe4000f8e48ff */
[----:B------:R-:W-:Y:S01]  /*3ab0*/  UISETP.NE.AND UP1, UPT, UR18, 0x8, UPT ;  /* 0x000000081200788c */ /* 0x000fe2000bf25270 */
[----:B------:R-:W-:Y:S01]  /*3ac0*/  PLOP3.LUT P0, PT, PT, PT, UP0, 0x80, 0x8 ;  /* 0x000000000008781c */ /* 0x000fe20003f0f008 */
[----:B------:R-:W-:Y:S02]  /*3ad0*/  UIADD3 UR44, UPT, UPT, UR32, 0x2, URZ ;  /* 0x00000002202c7890 */ /* 0x000fe4000fffe0ff */
[----:B------:R-:W-:Y:S02]  /*3ae0*/  USEL UR31, URZ, 0x1, UP1 ;  /* 0x00000001ff1f7887 */ /* 0x000fe40008800000 */
[----:B------:R-:W-:Y:S02]  /*3af0*/  USEL UR18, UR18, URZ, UP1 ;  /* 0x000000ff12127287 */ /* 0x000fe40008800000 */
[----:B------:R-:W-:Y:S02]  /*3b00*/  UIADD3 UR40, UPT, UPT, UR32, 0x4, URZ ;  /* 0x0000000420287890 */ /* 0x000fe4000fffe0ff */
[----:B------:R-:W-:Y:S01]  /*3b10*/  @UP0 ULEA UR30, UR18, UR7, 0x3 ;  /* 0x00000007121e0291 */ /* 0x000fe2000f8e18ff */
[----:B------:R-:W-:Y:S01]  /*3b20*/  LOP3.LUT R2, R2, UR31, RZ, 0x3c, !PT ;  /* 0x0000001f02027c12 */ /* 0x000fe2000f8e3cff */
[----:B------:R-:W-:Y:S02]  /*3b30*/  UIADD3 UR36, UPT, UPT, UR32, 0x6, URZ ;  /* 0x0000000620247890 */ /* 0x000fe4000fffe0ff */
[----:B------:R-:W-:Y:S01]  /*3b40*/  UIADD3 UR8, UPT, UPT, UR8, 0x40, URZ ;  /* 0x0000004008087890 */ /* 0x000fe2000fffe0ff */
[----:B-1----:R-:W-:Y:S01]  /*3b50*/  @P0 SHF.L.U32 R0, R2, 0x1f, RZ ;  /* 0x0000001f02000819 */ /* 0x002fe200000006ff */
[----:B------:R-:W-:Y:S02]  /*3b60*/  UIADD3 UR17, UPT, UPT, UR17, 0x1, URZ ;  /* 0x0000000111117890 */ /* 0x000fe4000fffe0ff */
[----:B------:R-:W-:Y:S01]  /*3b70*/  UIADD3 UR15, UPT, UPT, UR15, -0x1, URZ ;  /* 0xffffffff0f0f7890 */ /* 0x000fe2000fffe0ff */
[----:B------:R2:W3:Y:S01]  /*3b80*/  @P0 SYNCS.PHASECHK.TRANS64.TRYWAIT P2, [UR30], R0 ;  /* 0x00000000ff0005a7 */ /* 0x0004e2000804111e */
[----:B------:R-:W-:Y:S02]  /*3b90*/  ULEA UR30, UR46, UR13, 0xa ;  /* 0x0000000d2e1e7291 */ /* 0x000fe4000f8e50ff */
[----:B------:R-:W-:Y:S02]  /*3ba0*/  UISETP.NE.AND UP0, UPT, UR17, UR16, UPT ;  /* 0x000000101100728c */ /* 0x000fe4000bf05270 */
[----:B------:R-:W-:Y:S02]  /*3bb0*/  UIADD3 UR42, UPT, UPT, UR30, 0x2, URZ ;  /* 0x000000021e2a7890 */ /* 0x000fe4000fffe0ff */
[----:B------:R-:W-:Y:S02]  /*3bc0*/  UIADD3 UR38, UPT, UPT, UR30, 0x4, URZ ;  /* 0x000000041e267890 */ /* 0x000fe4000fffe0ff */
[----:B------:R-:W-:Y:S01]  /*3bd0*/  UIADD3 UR34, UPT, UPT, UR30, 0x6, URZ ;  /* 0x000000061e227890 */ /* 0x000fe2000fffe0ff */
[----:B------:R-:W-:Y:S01]  /*3be0*/  UMOV UR33, 0x40004040 ;  /* 0x4000404000217882 */ /* 0x000fe20000000000 */
[----:B------:R-:W-:Y:S01]  /*3bf0*/  UMOV UR31, 0x40004040 ;  /* 0x40004040001f7882 */ /* 0x000fe20000000000 */
[----:B------:R-:W-:Y:S01]  /*3c00*/  UMOV UR45, 0x40004040 ;  /* 0x40004040002d7882 */ /* 0x000fe20000000000 */
[----:B------:R2:W-:Y:S01]  /*3c10*/  UTCHMMA.2CTA gdesc[UR30], gdesc[UR32], tmem[UR10], tmem[UR28], idesc[UR29], UP3 ;  /* 0x00ff1c201e0075ea */ /* 0x0005e20009a0000a */
[----:B------:R-:W-:Y:S01]  /*3c20*/  UPLOP3.LUT UP3, UPT, UPT, UPT, UPT, 0x80, 0x8 ;  /* 0x000000000008789c */ /* 0x000fe20003f6f070 */
[----:B------:R-:W-:Y:S01]  /*3c30*/  UMOV UR43, 0x40004040 ;  /* 0x40004040002b7882 */ /* 0x000fe20000000000 */
[----:B------:R-:W-:Y:S01]  /*3c40*/  UMOV UR41, 0x40004040 ;  /* 0x4000404000297882 */ /* 0x000fe20000000000 */
[----:B------:R2:W-:Y:S01]  /*3c50*/  UTCHMMA.2CTA gdesc[UR42], gdesc[UR44], tmem[UR10], tmem[UR26], idesc[UR27], UPT ;  /* 0x00ff1a2c2a0075ea */ /* 0x0005e2000ba0000a */
[----:B------:R-:W-:Y:S01]  /*3c60*/  UMOV UR39, 0x40004040 ;  /* 0x4000404000277882 */ /* 0x000fe20000000000 */
[----:B------:R-:W-:Y:S01]  /*3c70*/  UMOV UR37, 0x40004040 ;  /* 0x4000404000257882 */ /* 0x000fe20000000000 */
[----:B------:R-:W-:Y:S01]  /*3c80*/  UMOV UR35, 0x40004040 ;  /* 0x4000404000237882 */ /* 0x000fe20000000000 */
[----:B------:R2:W-:Y:S01]  /*3c90*/  UTCHMMA.2CTA gdesc[UR38], gdesc[UR40], tmem[UR10], tmem[UR24], idesc[UR25], UPT ;  /* 0x00ff1828260075ea */ /* 0x0005e2000ba0000a */
[----:B------:R2:W-:Y:S01]  /*3ca0*/  UTCHMMA.2CTA gdesc[UR34], gdesc[UR36], tmem[UR10], tmem[UR22], idesc[UR23], UPT ;  /* 0x00ff1624220075ea */ /* 0x0005e2000ba0000a */
[----:B------:R2:W-:Y:S01]  /*3cb0*/  UTCBAR.2CTA.MULTICAST [UR8], URZ, UR12 ;  /* 0x000000ff080073e9 */ /* 0x0005e2000820080c */
[----:B------:R-:W-:Y:S01]  /*3cc0*/  UMOV UR46, UR18 ;  /* 0x00000012002e7c82 */ /* 0x000fe20008000000 */
[----:B------:R-:W-:Y:S05]  /*3cd0*/  BRA.U UP0, `(.L_x_77) ;  /* 0xfffffffd00507547 */ /* 0x000fea000b83ffff */
.L_x_74:
[----:B------:R-:W-:Y:S01]  /*3ce0*/  UIADD3 UR9, UPT, UPT, UR9, 0xf0, URZ ;  /* 0x000000f009097890 */ /* 0x000fe2000fffe0ff */
[----:B------:R-:W-:-:S08]  /*3cf0*/  UMOV UR17, UR16 ;  /* 0x0000001000117c82 */ /* 0x000fd00008000000 */
[----:B------:R4:W-:Y:S01]  /*3d00*/  UTCBAR.2CTA.MULTICAST [UR9], URZ, UR11 ;  /* 0x000000ff090073e9 */ /* 0x0009e2000820080b */
[----:B------:R-:W-:Y:S02]  /*3d10*/  NOP ;  /* 0x0000000000007918 */ /* 0x000fe40000000000 */
.L_x_72:
[----:B------:R-:W-:Y:S01]  /*3d20*/  UIADD3 UR19, UPT, UPT, UR19, 0x1, URZ ;  /* 0x0000000113137890 */ /* 0x000fe2000fffe0ff */
[----:B------:R-:W-:-:S03]  /*3d30*/  ISETP.NE.AND P0, PT, R8, 0x2, PT ;  /* 0x000000020800780c */ /* 0x000fc60003f05270 */
[----:B------:R-:W-:Y:S01]  /*3d40*/  UISETP.NE.AND UP0, UPT, UR19, 0x4, UPT ;  /* 0x000000041300788c */ /* 0x000fe2000bf05270 */
[----:B-12---:R-:W-:Y:S02]  /*3d50*/  SEL R0, RZ, 0x1, P0 ;  /* 0x00000001ff007807 */ /* 0x006fe40000000000 */
[----:B------:R-:W-:Y:S01]  /*3d60*/  SEL R8, R8, RZ, P0 ;  /* 0x000000ff08087207 */ /* 0x000fe20000000000 */
[----:B------:R-:W-:Y:S01]  /*3d70*/  USEL UR8, URZ, 0x1, UP0 ;  /* 0x00000001ff087887 */ /* 0x000fe20008000000 */
[----:B------:R-:W-:Y:S01]  /*3d80*/  LOP3.LUT R3, R3, R0, RZ, 0x3c, !PT ;  /* 0x0000000003037212 */ /* 0x000fe200078e3cff */
[----:B------:R-:W-:-:S04]  /*3d90*/  USEL UR19, UR19, URZ, UP0 ;  /* 0x000000ff13137287 */ /* 0x000fc80008000000 */
[----:B------:R-:W-:Y:S01]  /*3da0*/  LOP3.LUT R9, R9, UR8, RZ, 0x3c, !PT ;  /* 0x0000000809097c12 */ /* 0x000fe2000f8e3cff */
[----:B------:R-:W-:Y:S07]  /*3db0*/  @P1 BRA `(.L_x_78) ;  /* 0xfffffff800881947 */ /* 0x000fee000383ffff */
[----:B------:R-:W1:Y:S01]  /*3dc0*/  S2UR UR6, SR_CgaCtaId ;  /* 0x00000000000679c3 */ /* 0x000e620000008800 */
[----:B------:R-:W-:Y:S01]  /*3dd0*/  ELECT P0, URZ, PT ;  /* 0x0000000000ff782f */ /* 0x000fe20003800000 */
[----:B------:R-:W-:Y:S01]  /*3de0*/  HFMA2 R0, -RZ, RZ, 0, 5.9604644775390625e-08 ;  /* 0x00000001ff007431 */ /* 0x000fe200000001ff */
[----:B------:R-:W-:-:S05]  /*3df0*/  UMOV UR8, 0x40 ;  /* 0x0000004000087882 */ /* 0x000fca0000000000 */
[----:B------:R-:W-:Y:S01]  /*3e00*/  UVIRTCOUNT.DEALLOC.SMPOOL 0x80 ;  /* 0x000000800000784c */ /* 0x000fe20000000000 */
[----:B------:R-:W-:Y:S02]  /*3e10*/  UISETP.NE.AND UP0, UPT, UR5, URZ, UPT ;  /* 0x000000ff0500728c */ /* 0x000fe4000bf05270 */
[----:B-1----:R-:W-:-:S09]  /*3e20*/  ULEA UR6, UR6, UR8, 0x18 ;  /* 0x0000000806067291 */ /* 0x002fd2000f8ec0ff */
[----:B------:R1:W-:Y:S01]  /*3e30*/  @P0 STS.U8 [UR6+0x1c], R0 ;  /* 0x00001c00ff000988 */ /* 0x0003e20008000006 */
[----:B------:R-:W-:Y:S05]  /*3e40*/  BRA.U UP0, `(.L_x_79) ;  /* 0x0000000100a07547 */ /* 0x000fea000b800000 */
[----:B------:R-:W-:Y:S01]  /*3e50*/  UIADD3 UR5, UPT, UPT, UR7, 0x110, URZ ;  /* 0x0000011007057890 */ /* 0x000fe2000fffe0ff */
[----:B------:R-:W-:-:S03]  /*3e60*/  SHF.L.U32 R2, R9, 0x1f, RZ ;  /* 0x0000001f09027819 */ /* 0x000fc600000006ff */
[----:B------:R-:W-:-:S09]  /*3e70*/  ULEA UR8, UR19, UR5, 0x3 ;  /* 0x0000000513087291 */ /* 0x000fd2000f8e18ff */
[----:B------:R-:W2:Y:S02]  /*3e80*/  SYNCS.PHASECHK.TRANS64.TRYWAIT P0, [UR8], R2 ;  /* 0x00000002ff0075a7 */ /* 0x000ea40008001108 */
[----:B--2---:R-:W-:Y:S05]  /*3e90*/  @!P0 BRA `(.L_x_80) ;  /* 0x00000060006c8947 */ /* 0x004fea0003800000 */
.L_x_185:
[----:B----4-:R-:W-:-:S04]  /*3ea0*/  UIADD3 UR9, UPT, UPT, UR19, 0x1, URZ ;  /* 0x0000000113097890 */ /* 0x010fc8000fffe0ff */
        /* <DEDUP_REMOVED lines=8> */
.L_x_187:
        /* <DEDUP_REMOVED lines=9> */
.L_x_189:
[----:B------:R-:W-:-:S04]  /*3fc0*/  UIADD3 UR9, UPT, UPT, UR9, 0x1, URZ ;  /* 0x0000000109097890 */ /* 0x000fc8000fffe0ff */
[----:B------:R-:W-:-:S04]  /*3fd0*/  UISETP.NE.AND UP1, UPT, UR9, 0x4, UPT ;  /* 0x000000040900788c */ /* 0x000fc8000bf25270 */
[----:B------:R-:W-:Y:S02]  /*3fe0*/  USEL UR8, URZ, 0x1, UP1 ;  /* 0x00000001ff087887 */ /* 0x000fe40008800000 */
[----:B------:R-:W-:-:S04]  /*3ff0*/  USEL UR9, UR9, URZ, UP1 ;  /* 0x000000ff09097287 */ /* 0x000fc80008800000 */
[----:B------:R-:W-:Y:S01]  /*4000*/  ULEA UR9, UR9, UR5, 0x3 ;  /* 0x0000000509097291 */ /* 0x000fe2000f8e18ff */
[----:B------:R-:W-:-:S04]  /*4010*/  LOP3.LUT R2, R2, UR8, RZ, 0x3c, !PT ;  /* 0x0000000802027c12 */ /* 0x000fc8000f8e3cff */
[----:B------:R-:W-:Y:S01]  /*4020*/  SHF.L.U32 R2, R2, 0x1f, RZ ;  /* 0x0000001f02027819 */ /* 0x000fe200000006ff */
[----:B-1----:R-:W-:-:S04]  /*4030*/  IMAD.U32 R0, RZ, RZ, UR9 ;  /* 0x00000009ff007e24 */ /* 0x002fc8000f8e00ff */
[----:B------:R1:W2:Y:S03]  /*4040*/  SYNCS.PHASECHK.TRANS64.TRYWAIT P0, [R0+URZ], R2 ;  /* 0x00000002000075a7 */ /* 0x0002a600080011ff */
[----:B--2---:R-:W-:Y:S05]  /*4050*/  @!P0 NANOSLEEP.SYNCS 0x989680 ;  /* 0x009896800000895d */ /* 0x004fea0003900000 */
[----:B------:R-:W2:Y:S02]  /*4060*/  @!P0 SYNCS.PHASECHK.TRANS64 P0, [R0+URZ], R2 ;  /* 0x00000002000085a7 */ /* 0x000ea400080010ff */
[----:B--2---:R-:W-:Y:S05]  /*4070*/  @P0 BRA `(.L_x_83) ;  /* 0x0000000000200947 */ /* 0x004fea0003800000 */
.L_x_84:
[----:B--2---:R2:W4:Y:S02]  /*4080*/  SYNCS.PHASECHK.TRANS64.TRYWAIT P0, [R0+URZ], R2 ;  /* 0x00000002000075a7 */ /* 0x00452400080011ff */
[----:B----4-:R-:W-:Y:S05]  /*4090*/  @!P0 NANOSLEEP.SYNCS 0x989680 ;  /* 0x009896800000895d */ /* 0x010fea0003900000 */
[----:B------:R-:W4:Y:S02]  /*40a0*/  @!P0 SYNCS.PHASECHK.TRANS64 P0, [R0+URZ], R2 ;  /* 0x00000002000085a7 */ /* 0x000f2400080010ff */
[----:B----4-:R-:W-:Y:S05]  /*40b0*/  @!P0 BRA `(.L_x_84) ;  /* 0xfffffffc00f08947 */ /* 0x010fea000383ffff */
[----:B------:R-:W-:Y:S05]  /*40c0*/  BRA `(.L_x_83) ;  /* 0x00000000000c7947 */ /* 0x000fea0003800000 */
.L_x_79:
[----:B------:R-:W-:-:S04]  /*40d0*/  UIADD3 UR5, UPT, UPT, UR7, 0x150, URZ ;  /* 0x0000015007057890 */ /* 0x000fc8000fffe0ff */
[----:B------:R-:W-:-:S09]  /*40e0*/  UPRMT UR5, UR4, 0x654, UR5 ;  /* 0x0000065404057896 */ /* 0x000fd20008000005 */
[----:B------:R-:W-:Y:S03]  /*40f0*/  SYNCS.ARRIVE.TRANS64.RED.A1T0 RZ, [UR5], RZ ;  /* 0x000000ffffff79a7 */ /* 0x000fe60008100405 */
.L_x_83:
[----:B-12---:R-:W-:Y:S01]  /*4100*/  SHF.L.U32 R2, RZ, 0x1f, RZ ;  /* 0x0000001fff027819 */ /* 0x006fe200000006ff */
[----:B------:R-:W-:Y:S01]  /*4110*/  UIADD3 UR5, UPT, UPT, UR7, 0x150, URZ ;  /* 0x0000015007057890 */ /* 0x000fe2000fffe0ff */
[----:B------:R-:W-:Y:S02]  /*4120*/  PLOP3.LUT P0, PT, PT, PT, UP0, 0x80, 0x8 ;  /* 0x000000000008781c */ /* 0x000fe40003f0f008 */
[----:B------:R-:W1:Y:S02]  /*4130*/  SYNCS.PHASECHK.TRANS64.TRYWAIT P1, [UR7+0x150], R2 ;  /* 0x00015002ff0075a7 */ /* 0x000e640008021107 */
[----:B-1----:R-:W-:Y:S09]  /*4140*/  @!P1 BRA `(.L_x_85) ;  /* 0x0000006000089947 */ /* 0x002ff20003800000 */
.L_x_191:
[----:B------:R-:W-:Y:S01]  /*4150*/  @!UP0 UPRMT UR5, UR4, 0x654, UR5 ;  /* 0x0000065404058896 */ /* 0x000fe20008000005 */
[----:B------:R-:W-:Y:S02]  /*4160*/  UMOV UR8, 0xffff ;  /* 0x0000ffff00087882 */ /* 0x000fe40000000000 */
[----:B------:R-:W-:-:S06]  /*4170*/  UMOV UR4, 0x1 ;  /* 0x0000000100047882 */ /* 0x000fcc0000000000 */
[----:B------:R-:W-:Y:S01]  /*4180*/  @!P0 SYNCS.ARRIVE.TRANS64.RED.A1T0 RZ, [UR5], RZ ;  /* 0x000000ffffff89a7 */ /* 0x000fe20008100405 */
[----:B------:R-:W-:Y:S01]  /*4190*/  NOP ;  /* 0x0000000000007918 */ /* 0x000fe20000000000 */
[----:B-1----:R-:W1:Y:S01]  /*41a0*/  LDS R0, [UR6+0x14] ;  /* 0x00001406ff007984 */ /* 0x002e620008000800 */
[----:B------:R-:W-:-:S04]  /*41b0*/  ULOP3.LUT UR5, UR21, 0xffff, URZ, 0xc0, !UPT ;  /* 0x0000ffff15057892 */ /* 0x000fc8000f8ec0ff */
[----:B------:R-:W-:-:S04]  /*41c0*/  USHF.R.U32.HI UR5, URZ, 0x5, UR5 ;  /* 0x00000005ff057899 */ /* 0x000fc80008011605 */
[----:B------:R-:W-:Y:S02]  /*41d0*/  USHF.L.U32 UR8, UR8, UR5, URZ ;  /* 0x0000000508087299 */ /* 0x000fe400080006ff */
[----:B------:R-:W-:-:S04]  /*41e0*/  USHF.L.U32 UR4, UR4, UR5, URZ ;  /* 0x0000000504047299 */ /* 0x000fc800080006ff */
[----:B-1----:R-:W-:-:S04]  /*41f0*/  LOP3.LUT R0, R0, UR8, RZ, 0xc0, !PT ;  /* 0x0000000800007c12 */ /* 0x002fc8000f8ec0ff */
[----:B------:R-:W-:-:S13]  /*4200*/  ISETP.NE.AND P0, PT, R0, UR8, PT ;  /* 0x0000000800007c0c */ /* 0x000fda000bf05270 */
[----:B------:R-:W-:Y:S05]  /*4210*/  @P0 BRA `(.L_x_86) ;  /* 0x0000000000580947 */ /* 0x000fea0003800000 */
[----:B------:R-:W1:Y:S02]  /*4220*/  LDS R0, [UR6+0x18] ;  /* 0x00001806ff007984 */ /* 0x000e640008000800 */
[----:B-1----:R-:W-:-:S04]  /*4230*/  LOP3.LUT R0, R0, UR4, RZ, 0xc0, !PT ;  /* 0x0000000400007c12 */ /* 0x002fc8000f8ec0ff */
[----:B------:R-:W-:-:S13]  /*4240*/  ISETP.NE.AND P0, PT, R0, UR4, PT ;  /* 0x0000000400007c0c */ /* 0x000fda000bf05270 */
[----:B------:R-:W-:Y:S05]  /*4250*/  @P0 BRA `(.L_x_87) ;  /* 0x00000000003c0947 */ /* 0x000fea0003800000 */
[----:B------:R-:W1:Y:S01]  /*4260*/  S2R R2, SR_LANEID ;  /* 0x0000000000027919 */ /* 0x000e620000000000 */
[----:B------:R-:W-:Y:S01]  /*4270*/  ULOP3.LUT UR8, URZ, UR8, URZ, 0x33, !UPT ;  /* 0x00000008ff087292 */ /* 0x000fe2000f8e33ff */
[----:B------:R-:W-:Y:S02]  /*4280*/  VOTEU.ANY UR7, UPT, PT ;  /* 0x0000000000077886 */ /* 0x000fe400038e0100 */
[----:B------:R-:W-:-:S03]  /*4290*/  UFLO.U32 UR7, UR7 ;  /* 0x00000007000772bd */ /* 0x000fc600080e0000 */
[----:B------:R-:W-:-:S04]  /*42a0*/  IMAD.U32 R0, RZ, RZ, UR8 ;  /* 0x00000008ff007e24 */ /* 0x000fc8000f8e00ff */
[----:B------:R2:W3:Y:S02]  /*42b0*/  REDUX UR5, R0 ;  /* 0x00000000000573c4 */ /* 0x0004e40000000000 */
[----:B------:R1:W-:Y:S02]  /*42c0*/  UTCATOMSWS.AND URZ, UR8 ;  /* 0x0000000800ff79e3 */ /* 0x0003e40008000000 */
[----:B-1----:R-:W-:Y:S02]  /*42d0*/  ISETP.EQ.U32.AND P0, PT, R2, UR7, PT ;  /* 0x0000000702007c0c */ /* 0x002fe4000bf02070 */
[----:B--2---:R-:W-:Y:S02]  /*42e0*/  LOP3.LUT R0, RZ, UR4, RZ, 0x33, !PT ;  /* 0x00000004ff007c12 */ /* 0x004fe4000f8e33ff */
[----:B---3--:R-:W-:Y:S02]  /*42f0*/  MOV R2, UR5 ;  /* 0x0000000500027c02 */ /* 0x008fe40008000f00 */
[----:B------:R-:W1:Y:S07]  /*4300*/  REDUX UR4, R0 ;  /* 0x00000000000473c4 */ /* 0x000e6e0000000000 */
[----:B------:R2:W-:Y:S01]  /*4310*/  @P0 ATOMS.AND RZ, [UR6+0x14], R2 ;  /* 0x00001402ffff098c */ /* 0x0005e2000a800006 */
[----:B-1----:R-:W-:-:S05]  /*4320*/  IMAD.U32 R0, RZ, RZ, UR4 ;  /* 0x00000004ff007e24 */ /* 0x002fca000f8e00ff */
[----:B------:R2:W-:Y:S01]  /*4330*/  @P0 ATOMS.AND RZ, [UR6+0x18], R0 ;  /* 0x00001800ffff098c */ /* 0x0005e2000a800006 */
[----:B------:R-:W-:Y:S05]  /*4340*/  BRA `(.L_x_88) ;  /* 0x0000000000147947 */ /* 0x000fea0003800000 */
.L_x_87:
[----:B------:R-:W-:Y:S02]  /*4350*/  MOV R2, 0x4370 ;  /* 0x0000437000027802 */ /* 0x000fe40000000f00 */
[----:B---345:R-:W-:Y:S05]  /*4360*/  CALL.REL.NOINC `($__internal_0_$__cuda_sm10x_tcgen05_guardrail_trap_col_being_dealloced_not_returned_by_alloc) ;  /* 0x0000006000e87944 */ /* 0x038fea0003c00000 */
[----:B------:R-:W-:Y:S05]  /*4370*/  BRA `(.L_x_88) ;  /* 0x0000000000087947 */ /* 0x000fea0003800000 */
.L_x_86:
[----:B------:R-:W-:Y:S02]  /*4380*/  MOV R2, 0x43a0 ;  /* 0x000043a000027802 */ /* 0x000fe40000000f00 */
[----:B---345:R-:W-:Y:S05]  /*4390*/  CALL.REL.NOINC `($__internal_2_$__cuda_sm10x_tcgen05_guardrail_trap_unallocated_columns_being_dealloced) ;  /* 0x0000006000f47944 */ /* 0x038fea0003c00000 */
.L_x_88:
[----:B------:R-:W-:Y:S01]  /*43a0*/  NOP ;  /* 0x0000000000007918 */ /* 0x000fe20000000000 */
[----:B----4-:R-:W-:Y:S05]  /*43b0*/  EXIT ;  /* 0x000000000000794d */ /* 0x010fea0003800000 */
.L_x_59:
[----:B------:R-:W-:-:S09]  /*43c0*/  UISETP.NE.OR UP5, UPT, UR10, 0x3, !UP5 ;  /* 0x000000030a00788c */ /* 0x000fd2000efa5670 */
[----:B------:R-:W-:Y:S05]  /*43d0*/  BRA.U UP5, `(.L_x_89) ;  /* 0x00000011050c7547 */ /* 0x000fea000b800000 */
[----:B------:R-:W1:Y:S01]  /*43e0*/  LDC R0, c[0x0][0xb30] ;  /* 0x0002cc00ff007b82 */ /* 0x000e620000000800 */
[----:B------:R-:W2:Y:S01]  /*43f0*/  LDCU.64 UR8, c[0x0][0x888] ;  /* 0x00011100ff0877ac */ /* 0x000ea20008000a00 */
[----:B------:R-:W-:Y:S02]  /*4400*/  HFMA2 R27, -RZ, RZ, 0, 0 ;  /* 0x00000000ff1b7431 */ /* 0x000fe400000001ff */
[----:B------:R-:W-:Y:S01]  /*4410*/  IMAD.MOV.U32 R29, RZ, RZ, 0x1 ;  /* 0x00000001ff1d7424 */ /* 0x000fe200078e00ff */
[----:B------:R-:W-:Y:S01]  /*4420*/  MOV R25, 0x2000 ;  /* 0x0000200000197802 */ /* 0x000fe20000000f00 */
[----:B------:R-:W3:Y:S01]  /*4430*/  LDCU.64 UR4, c[0x0][0x890] ;  /* 0x00011200ff0477ac */ /* 0x000ee20008000a00 */
[----:B------:R-:W-:Y:S01]  /*4440*/  IMAD.MOV.U32 R28, RZ, RZ, RZ ;  /* 0x000000ffff1c7224 */ /* 0x000fe200078e00ff */
[----:B------:R-:W4:Y:S01]  /*4450*/  LDC R24, c[0x0][0x370] ;  /* 0x0000dc00ff187b82 */ /* 0x000f220000000800 */
[----:B------:R-:W-:Y:S01]  /*4460*/  UMOV UR6, 0x400 ;  /* 0x0000040000067882 */ /* 0x000fe20000000000 */
[----:B------:R-:W-:-:S02]  /*4470*/  UPLOP3.LUT UP1, UPT, UPT, UPT, UPT, 0x40, 0x4 ;  /* 0x000000000004789c */ /* 0x000fc40003f2e870 */
[----:B------:R-:W-:-:S04]  /*4480*/  ULEA UR6, UR45, UR6, 0x18 ;  /* 0x000000062d067291 */ /* 0x000fc8000f8ec0ff */
[----:B------:R-:W4:Y:S01]  /*4490*/  LDC R3, c[0x0][0xb0c] ;  /* 0x0002c300ff037b82 */ /* 0x000f220000000800 */
[----:B------:R-:W-:Y:S02]  /*44a0*/  UIADD3 UR13, UPT, UPT, UR6, 0x98, URZ ;  /* 0x00000098060d7890 */ /* 0x000fe4000fffe0ff */
[----:B--2---:R-:W-:Y:S02]  /*44b0*/  UISETP.NE.U32.AND UP2, UPT, UR8, URZ, UPT ;  /* 0x000000ff0800728c */ /* 0x004fe4000bf45070 */
[----:B------:R-:W-:Y:S02]  /*44c0*/  UIADD3 UR33, UPT, UPT, UR6, 0x80, URZ ;  /* 0x0000008006217890 */ /* 0x000fe4000fffe0ff */
[----:B---3--:R-:W-:Y:S01]  /*44d0*/  UISETP.NE.U32.AND UP3, UPT, UR4, URZ, UPT ;  /* 0x000000ff0400728c */ /* 0x008fe2000bf65070 */
[----:B------:R-:W2:Y:S01]  /*44e0*/  LDC R18, c[0x0][0xb20] ;  /* 0x0002c800ff127b82 */ /* 0x000ea20000000800 */
[----:B-1----:R-:W-:Y:S01]  /*44f0*/  ISETP.NE.AND P1, PT, R0, 0x1, PT ;  /* 0x000000010000780c */ /* 0x002fe20003f25270 */
[----:B------:R-:W-:-:S02]  /*4500*/  UISETP.NE.AND.EX UP2, UPT, UR9, URZ, UPT, UP2 ;  /* 0x000000ff0900728c */ /* 0x000fc4000bf45320 */
[----:B------:R-:W-:Y:S02]  /*4510*/  UIADD3 UR25, UPT, UPT, UR6, 0x88, URZ ;  /* 0x0000008806197890 */ /* 0x000fe4000fffe0ff */
[----:B------:R-:W-:Y:S02]  /*4520*/  UIADD3 UR17, UPT, UPT, UR6, 0x90, URZ ;  /* 0x0000009006117890 */ /* 0x000fe4000fffe0ff */
[----:B------:R-:W1:Y:S01]  /*4530*/  LDC.64 R30, c[0x0][0x348] ;  /* 0x0000d200ff1e7b82 */ /* 0x000e620000000a00 */
[----:B------:R-:W-:Y:S02]  /*4540*/  UPRMT UR13, UR45, 0x654, UR13 ;  /* 0x000006542d0d7896 */ /* 0x000fe4000800000d */
[----:B------:R-:W-:-:S05]  /*4550*/  UISETP.NE.AND.EX UP3, UPT, UR5, URZ, UPT, UP3 ;  /* 0x000000ff0500728c */ /* 0x000fca000bf65330 */
[----:B------:R-:W3:Y:S08]  /*4560*/  LDC.64 R16, c[0x0][0xb10] ;  /* 0x0002c400ff107b82 */ /* 0x000ef00000000a00 */
[----:B------:R-:W1:Y:S08]  /*4570*/  LDC.64 R6, c[0x0][0xb18] ;  /* 0x0002c600ff067b82 */ /* 0x000e700000000a00 */
[----:B------:R-:W1:Y:S08]  /*4580*/  LDC.64 R4, c[0x0][0xb28] ;  /* 0x0002ca00ff047b82 */ /* 0x000e700000000a00 */
[----:B--2-4-:R-:W1:Y:S02]  /*4590*/  LDC R19, c[0x0][0x374] ;  /* 0x0000dd00ff137b82 */ /* 0x014e640000000800 */
.L_x_100:
[C---:B------:R-:W-:Y:S02]  /*45a0*/  LEA R0, R28.reuse, UR6, 0x3 ;  /* 0x000000061c007c11 */ /* 0x040fe4000f8e18ff */
[----:B------:R-:W-:Y:S02]  /*45b0*/  SHF.L.U32 R2, R27, 0x1f, RZ ;  /* 0x0000001f1b027819 */ /* 0x000fe400000006ff */
[----:B------:R-:W-:Y:S02]  /*45c0*/  LEA R20, R28, UR6, 0x4 ;  /* 0x000000061c147c11 */ /* 0x000fe4000f8e20ff */
[----:B--2---:R-:W2:Y:S02]  /*45d0*/  SYNCS.PHASECHK.TRANS64.TRYWAIT P0, [R0+URZ+0xd0], R2 ;  /* 0x0000d002000075a7 */ /* 0x004ea400080011ff */
[----:B--2---:R-:W-:Y:S05]  /*45e0*/  @!P0 BRA `(.L_x_90) ;  /* 0x0000005800f88947 */ /* 0x004fea0003800000 */
.L_x_192:
[----:B------:R-:W-:Y:S01]  /*45f0*/  ISETP.GE.AND P0, PT, R42, 0x1, PT ;  /* 0x000000012a00780c */ /* 0x000fe20003f06270 */
[----:B------:R-:W4:Y:S01]  /*4600*/  LDS.128 R20, [R20+0x160] ;  /* 0x0001600014147984 */ /* 0x000f220000000c00 */
[----:B--2---:R-:W-:Y:S01]  /*4610*/  VIADD R0, R0, 0xe0 ;  /* 0x000000e000007836 */ /* 0x004fe20000000000 */
[----:B------:R-:W-:Y:S01]  /*4620*/  @!PT LDS RZ, [RZ] ;  /* 0x00000000fffff984 */ /* 0x000fe20000000800 */
[----:B------:R-:W-:Y:S01]  /*4630*/  @!PT LDS RZ, [RZ] ;  /* 0x00000000fffff984 */ /* 0x000fe20000000800 */
[----:B------:R-:W-:Y:S01]  /*4640*/  @!PT LDS RZ, [RZ] ;  /* 0x00000000fffff984 */ /* 0x000fe20000000800 */
[----:B------:R-:W-:Y:S01]  /*4650*/  @!PT LDS RZ, [RZ] ;  /* 0x00000000fffff984 */ /* 0x000fe20000000800 */
[----:B------:R2:W-:Y:S06]  /*4660*/  MEMBAR.ALL.CTA ;  /* 0x0000000000007992 */ /* 0x0005ec0000008000 */
[----:B--2---:R-:W2:Y:S01]  /*4670*/  FENCE.VIEW.ASYNC.S ;  /* 0x00000000000073c6 */ /* 0x004ea20000000000 */
[----:B------:R-:W-:Y:S04]  /*4680*/  PRMT R0, RZ, 0x654, R0 ;  /* 0x00000654ff007816 */ /* 0x000fe80000000000 */
[----:B--2---:R2:W-:Y:S01]  /*4690*/  SYNCS.ARRIVE.TRANS64.RED.A1T0 RZ, [R0+URZ], RZ ;  /* 0x000000ff00ff79a7 */ /* 0x0045e200081004ff */
[----:B----4-:R-:W-:Y:S11]  /*46a0*/  LOP3.LUT P3, RZ, R22, 0x1, RZ, 0xc0, !PT ;  /* 0x0000000116ff7812 */ /* 0x010ff6000786c0ff */
[----:B------:R-:W-:Y:S02]  /*46b0*/  @!UPT UIADD3 URZ, UPT, UPT, URZ, URZ, URZ ;  /* 0x000000fffffff290 */ /* 0x000fe4000fffe0ff */
[----:B------:R-:W-:Y:S02]  /*46c0*/  @P3 MOV R11, R20 ;  /* 0x00000014000b3202 */ /* 0x000fe40000000f00 */
[----:B------:R-:W-:Y:S01]  /*46d0*/  @P3 LOP3.LUT R10, R21, 0xffff, RZ, 0xc0, !PT ;  /* 0x0000ffff150a3812 */ /* 0x000fe200078ec0ff */
[----:B--2---:R-:W-:Y:S06]  /*46e0*/  @!P0 BRA `(.L_x_91) ;  /* 0x0000000000a48947 */ /* 0x004fec0003800000 */
[-C--:B-1----:R-:W-:Y:S01]  /*46f0*/  IMAD.HI.U32 R0, R19, R7.reuse, RZ ;  /* 0x0000000713007227 */ /* 0x082fe200078e00ff */
[----:B------:R-:W-:Y:S02]  /*4700*/  ISETP.NE.AND P0, PT, R6, 0x1, PT ;  /* 0x000000010600780c */ /* 0x000fe40003f05270 */
[----:B------:R-:W-:Y:S01]  /*4710*/  ISETP.NE.AND P2, PT, R42, 0x1, PT ;  /* 0x000000012a00780c */ /* 0x000fe20003f45270 */
[----:B---3--:R-:W-:Y:S01]  /*4720*/  IMAD.HI.U32 R9, R24, R16, RZ ;  /* 0x0000001018097227 */ /* 0x008fe200078e00ff */
[----:B------:R-:W-:Y:S02]  /*4730*/  SHF.R.U32.HI R0, RZ, R18, R0 ;  /* 0x00000012ff007219 */ /* 0x000fe40000011600 */
[----:B------:R-:W-:Y:S01]  /*4740*/  ISETP.NE.AND P4, PT, R3, 0x1, PT ;  /* 0x000000010300780c */ /* 0x000fe20003f85270 */
[----:B------:R-:W-:Y:S01]  /*4750*/  IMAD.HI.U32 R13, R10, R7, RZ ;  /* 0x000000070a0d7227 */ /* 0x000fe200078e00ff */
[----:B------:R-:W-:Y:S02]  /*4760*/  SHF.R.U32.HI R9, RZ, R17, R9 ;  /* 0x00000011ff097219 */ /* 0x000fe40000011609 */
[----:B------:R-:W-:Y:S01]  /*4770*/  SEL R0, R19, R0, !P0 ;  /* 0x0000000013007207 */ /* 0x000fe20004000000 */
[----:B------:R-:W-:Y:S01]  /*4780*/  IMAD.HI.U32 R12, R11, R16, RZ ;  /* 0x000000100b0c7227 */ /* 0x000fe200078e00ff */
[----:B------:R-:W-:Y:S03]  /*4790*/  SEL R9, R24, R9, !P4 ;  /* 0x0000000918097207 */ /* 0x000fe60006000000 */
[-C--:B------:R-:W-:Y:S01]  /*47a0*/  IMAD.HI.U32 R8, R0, R4.reuse, RZ ;  /* 0x0000000400087227 */ /* 0x080fe200078e00ff */
[----:B------:R-:W-:Y:S03]  /*47b0*/  SHF.R.U32.HI R12, RZ, R17, R12 ;  /* 0x00000011ff0c7219 */ /* 0x000fe6000001160c */
[----:B------:R-:W-:Y:S01]  /*47c0*/  IMAD.HI.U32 R2, R9, R4, RZ ;  /* 0x0000000409027227 */ /* 0x000fe200078e00ff */
[-C--:B------:R-:W-:Y:S02]  /*47d0*/  @P2 SHF.R.U32.HI R0, RZ, R5.reuse, R8 ;  /* 0x00000005ff002219 */ /* 0x080fe40000011608 */
[----:B------:R-:W-:Y:S02]  /*47e0*/  SHF.R.U32.HI R8, RZ, R18, R13 ;  /* 0x00000012ff087219 */ /* 0x000fe4000001160d */
[----:B------:R-:W-:Y:S01]  /*47f0*/  @P2 SHF.R.U32.HI R9, RZ, R5, R2 ;  /* 0x00000005ff092219 */ /* 0x000fe20000011602 */
[----:B------:R-:W-:Y:S01]  /*4800*/  IMAD R0, R42, R0, RZ ;  /* 0x000000002a007224 */ /* 0x000fe200078e02ff */
[----:B------:R-:W-:Y:S02]  /*4810*/  SEL R8, R10, R8, !P0 ;  /* 0x000000080a087207 */ /* 0x000fe40004000000 */
[----:B------:R-:W-:Y:S01]  /*4820*/  SEL R2, R11, R12, !P4 ;  /* 0x0000000c0b027207 */ /* 0x000fe20006000000 */
[----:B------:R-:W-:Y:S01]  /*4830*/  IMAD R12, R42, R9, RZ ;  /* 0x000000092a0c7224 */ /* 0x000fe200078e02ff */
[C---:B------:R-:W-:Y:S01]  /*4840*/  ISETP.GE.AND P0, PT, R8.reuse, R0, PT ;  /* 0x000000000800720c */ /* 0x040fe20003f06270 */
[----:B------:R-:W-:Y:S03]  /*4850*/  IMAD.HI.U32 R0, R8, R4, RZ ;  /* 0x0000000408007227 */ /* 0x000fe600078e00ff */
[----:B------:R-:W-:Y:S02]  /*4860*/  ISETP.GE.OR P0, PT, R2, R12, P0 ;  /* 0x0000000c0200720c */ /* 0x000fe40000706670 */
[-C--:B------:R-:W-:Y:S04]  /*4870*/  SHF.R.U32.HI R0, RZ, R5.reuse, R0 ;  /* 0x00000005ff007219 */ /* 0x080fe80000011600 */
[----:B------:R-:W-:Y:S05]  /*4880*/  SEL R13, R8, R0, !P2 ;  /* 0x00000000080d7207 */ /* 0x000fea0005000000 */
[----:B------:R-:W-:Y:S02]  /*4890*/  IMAD.MOV R12, RZ, RZ, -R13 ;  /* 0x000000ffff0c7224 */ /* 0x000fe400078e0a0d */
[----:B------:R-:W-:Y:S04]  /*48a0*/  @!P0 IMAD.HI.U32 R0, R2, R4, RZ ;  /* 0x0000000402008227 */ /* 0x000fe800078e00ff */
[----:B------:R-:W-:Y:S01]  /*48b0*/  IMAD R12, R42, R12, R8 ;  /* 0x0000000c2a0c7224 */ /* 0x000fe200078e0208 */
[----:B------:R-:W-:Y:S04]  /*48c0*/  @!P0 SHF.R.U32.HI R0, RZ, R5, R0 ;  /* 0x00000005ff008219 */ /* 0x000fe80000011600 */
[----:B------:R-:W-:Y:S04]  /*48d0*/  @!P0 SEL R0, R2, R0, !P2 ;  /* 0x0000000002008207 */ /* 0x000fe80005000000 */
[----:B------:R-:W-:Y:S01]  /*48e0*/  @!P0 IADD3 R13, PT, PT, R13, -R0, RZ ;  /* 0x800000000d0d8210 */ /* 0x000fe20007ffe0ff */
[----:B------:R-:W-:Y:S01]  /*48f0*/  @!P0 IMAD R0, R9, R12, R0 ;  /* 0x0000000c09008224 */ /* 0x000fe200078e0200 */
[----:B------:R-:W-:Y:S01]  /*4900*/  IADD3 R9, PT, PT, -R8, RZ, RZ ;  /* 0x000000ff08097210 */ /* 0x000fe20007ffe1ff */
[--C-:B------:R-:W-:Y:S02]  /*4910*/  IMAD.MOV R12, RZ, RZ, -R2.reuse ;  /* 0x000000ffff0c7224 */ /* 0x100fe400078e0a02 */
[----:B------:R-:W-:Y:S02]  /*4920*/  @!P0 IMAD R8, R13, R42, R2 ;  /* 0x0000002a0d088224 */ /* 0x000fe400078e0202 */
[----:B------:R-:W-:Y:S02]  /*4930*/  @!P0 IMAD.MOV.U32 R2, RZ, RZ, R0 ;  /* 0x000000ffff028224 */ /* 0x000fe400078e0000 */
[----:B------:R-:W-:Y:S02]  /*4940*/  IMAD R11, R3, R12, R11 ;  /* 0x0000000c030b7224 */ /* 0x000fe400078e020b */
[----:B------:R-:W-:Y:S02]  /*4950*/  IMAD R10, R6, R9, R10 ;  /* 0x00000009060a7224 */ /* 0x000fe400078e020a */
[----:B------:R-:W-:Y:S02]  /*4960*/  IMAD R11, R2, R3, R11 ;  /* 0x00000003020b7224 */ /* 0x000fe400078e020b */
[----:B------:R-:W-:Y:S02]  /*4970*/  IMAD R10, R8, R6, R10 ;  /* 0x00000006080a7224 */ /* 0x000fe400078e020a */
.L_x_91:
[----:B------:R-:W-:Y:S05]  /*4980*/  BRA.U UP1, `(.L_x_92) ;  /* 0x0000000101107547 */ /* 0x000fea000b800000 */
[----:B------:R-:W-:Y:S04]  /*4990*/  MOV R2, UR7 ;  /* 0x0000000700027c02 */ /* 0x000fe80008000f00 */
[----:B------:R-:W-:Y:S04]  /*49a0*/  SHF.L.U32 R2, R2, 0x1f, RZ ;  /* 0x0000001f02027819 */ /* 0x000fe800000006ff */
[----:B------:R-:W2:Y:S02]  /*49b0*/  SYNCS.PHASECHK.TRANS64.TRYWAIT P0, [UR6+0xc8], R2 ;  /* 0x0000c802ff0075a7 */ /* 0x000ea40008001106 */
[----:B--2---:R-:W-:Y:S05]  /*49c0*/  @!P0 BRA `(.L_x_93) ;  /* 0x0000005800148947 */ /* 0x004fea0003800000 */
.L_x_92:
[----:B------:R-:W-:Y:S02]  /*49d0*/  R2UR UR35, R14 ;  /* 0x000000000e2372ca */ /* 0x000fe400000e0000 */
[----:B------:R-:W-:Y:S02]  /*49e0*/  R2UR UR34, R15 ;  /* 0x000000000f2272ca */ /* 0x000fe400000e0000 */
[----:B------:R-:W-:Y:S02]  /*49f0*/  ISETP.NE.U32.AND P2, PT, RZ, UR4, PT ;  /* 0x00000004ff007c0c */ /* 0x000fe4000bf45070 */
[----:B------:R-:W-:Y:S02]  /*4a00*/  SHF.L.U32 R14, R29, 0x1f, RZ ;  /* 0x0000001f1d0e7819 */ /* 0x000fe400000006ff */
[----:B------:R-:W-:Y:S05]  /*4a10*/  ISETP.NE.AND.EX P2, PT, RZ, UR5, PT, P2 ;  /* 0x00000005ff007c0c */ /* 0x000fea000bf45320 */
[----:B------:R-:W-:Y:S02]  /*4a20*/  USHF.L.U32 UR35, UR35, 0x7, URZ ;  /* 0x0000000723237899 */ /* 0x000fe400080006ff */
[----:B------:R-:W-:Y:S01]  /*4a30*/  USHF.L.U32 UR34, UR34, 0x7, URZ ;  /* 0x0000000722227899 */ /* 0x000fe200080006ff */
[----:B------:R-:W-:Y:S11]  /*4a40*/  BRA.U !UP3, `(.L_x_94) ;  /* 0x000000010b347547 */ /* 0x000ff6000b800000 */
[----:B------:R-:W-:Y:S01]  /*4a50*/  UPLOP3.LUT UP0, UPT, UPT, UPT, UP2, 0x80, 0x8 ;  /* 0x000000000008789c */ /* 0x000fe20003f0f020 */
[----:B--2---:R-:W-:Y:S02]  /*4a60*/  HFMA2 R0, -RZ, RZ, 0, 5.9604644775390625e-08 ;  /* 0x00000001ff007431 */ /* 0x004fe400000001ff */
[----:B------:R-:W-:Y:S03]  /*4a70*/  IMAD.MOV.U32 R98, RZ, RZ, 0x1 ;  /* 0x00000001ff627424 */ /* 0x000fe600078e00ff */
[----:B------:R-:W-:Y:S05]  /*4a80*/  PLOP3.LUT P0, PT, PT, PT, UP0, 0x80, 0x8 ;  /* 0x000000000008781c */ /* 0x000fea0003f0f008 */
[----:B------:R-:W2:Y:S01]  /*4a90*/  @UP0 LDCU.64 UR10, c[0x0][0x888] ;  /* 0x00011100ff0a07ac */ /* 0x000ea20008000a00 */
[----:B------:R-:W-:Y:S07]  /*4aa0*/  @UP0 UIMAD UR8, UR44, UR4, URZ ;  /* 0x000000042c0802a4 */ /* 0x000fee000f8e02ff */
[----:B------:R-:W-:Y:S01]  /*4ab0*/  @!P0 PRMT R98, R0, 0x7610, R98 ;  /* 0x0000761000628816 */ /* 0x000fe20000000062 */
[----:B--2---:R-:W-:Y:S03]  /*4ac0*/  @UP0 UIMAD.WIDE UR10, UR8, 0x4, UR10 ;  /* 0x00000004080a08a5 */ /* 0x004fe6000f8e020a */
[----:B------:R-:W2:Y:S03]  /*4ad0*/  @!UP0 LDCU UR8, c[0x0][0x880] ;  /* 0x00011000ff0887ac */ /* 0x000ea60008000800 */
[----:B------:R-:W-:Y:S01]  /*4ae0*/  IMAD.U32 R8, RZ, RZ, UR10 ;  /* 0x0000000aff087e24 */ /* 0x000fe2000f8e00ff */
[----:B------:R-:W-:Y:S05]  /*4af0*/  MOV R9, UR11 ;  /* 0x0000000b00097c02 */ /* 0x000fea0008000f00 */
[----:B-----5:R4:W5:Y:S02]  /*4b00*/  @P0 LDG.E R49, desc[UR46][R8.64] ;  /* 0x0000002e08310981 */ /* 0x020964000c1e1900 */
[----:B--2-4-:R-:W-:Y:S07]  /*4b10*/  @!P0 IMAD.U32 R49, RZ, RZ, UR8 ;  /* 0x00000008ff318e24 */ /* 0x014fee000f8e00ff */
.L_x_94:
[----:B-----5:R-:W-:Y:S01]  /*4b20*/  @!P2 FSETP.EQ.AND P0, PT, R49, RZ, PT ;  /* 0x000000ff3100a20b */ /* 0x020fe20003f02000 */
[----:B------:R-:W-:Y:S01]  /*4b30*/  @!UPT UIADD3 URZ, UPT, UPT, URZ, URZ, URZ ;  /* 0x000000fffffff290 */ /* 0x000fe2000fffe0ff */
[----:B------:R-:W-:Y:S11]  /*4b40*/  @!P2 BRA `(.L_x_95) ;  /* 0x000000000014a947 */ /* 0x000ff60003800000 */
[----:B------:R-:W-:Y:S02]  /*4b50*/  LOP3.LUT P2, RZ, R98, 0xff, RZ, 0xc0, !PT ;  /* 0x000000ff62ff7812 */ /* 0x000fe4000784c0ff */
[----:B------:R-:W-:Y:S04]  /*4b60*/  PLOP3.LUT P0, PT, PT, PT, UP0, 0x80, 0x8 ;  /* 0x000000000008781c */ /* 0x000fe80003f0f008 */
[----:B------:R-:W-:Y:S07]  /*4b70*/  PLOP3.LUT P0, PT, P0, PT, PT, 0x8, 0x80 ;  /* 0x000000000080781c */ /* 0x000fee000070e170 */
[----:B------:R-:W-:Y:S11]  /*4b80*/  @P2 FSETP.EQ.AND P0, PT, R49, RZ, PT ;  /* 0x000000ff3100220b */ /* 0x000ff60003f02000 */
[----:B------:R-:W-:Y:S02]  /*4b90*/  @!UPT UIADD3 URZ, UPT, UPT, URZ, URZ, URZ ;  /* 0x000000fffffff290 */ /* 0x000fe4000fffe0ff */
.L_x_95:
[----:B------:R-:W4:Y:S01]  /*4ba0*/  SYNCS.PHASECHK.TRANS64.TRYWAIT P2, [UR6+0xa0], R14 ;  /* 0x0000a00eff0075a7 */ /* 0x000f220008041106 */
[----:B------:R-:W-:Y:S04]  /*4bb0*/  ELECT P4, URZ, PT ;  /* 0x0000000000ff782f */ /* 0x000fe80003880000 */
[----:B------:R-:W-:Y:S11]  /*4bc0*/  PLOP3.LUT P4, PT, P0, P4, PT, 0xf2, 0x2f ;  /* 0x00000000002f781c */ /* 0x000ff60000789e72 */
[----:B------:R-:W-:Y:S02]  /*4bd0*/  @!UPT UIADD3 URZ, UPT, UPT, URZ, URZ, URZ ;  /* 0x000000fffffff290 */ /* 0x000fe4000fffe0ff */
[----:B-1----:R-:W-:Y:S05]  /*4be0*/  @!P4 IADD3 R8, P0, PT, R30, 0x580, RZ ;  /* 0x000005801e08c810 */ /* 0x002fea0007f1e0ff */
[----:B--2---:R-:W-:Y:S01]  /*4bf0*/  @!P4 IMAD.X R2, RZ, RZ, R31, P0 ;  /* 0x000000ffff02c224 */ /* 0x004fe200000e061f */
[----:B----4-:R-:W-:Y:S07]  /*4c00*/  @!P2 BRA `(.L_x_96) ;  /* 0x00000054009ca947 */ /* 0x010fee0003800000 */
.L_x_195:
[----:B------:R-:W-:Y:S01]  /*4c10*/  @!P4 R2UR UR8, R2 ;  /* 0x000000000208c2ca */ /* 0x000fe200000e0000 */
[----:B------:R-:W-:Y:S01]  /*4c20*/  VOTEU.ALL UP1, P4 ;  /* 0x0000000000ff7886 */ /* 0x000fe20002020000 */
[----:B------:R-:W-:Y:S01]  /*4c30*/  @!P4 R2UR UR9, R8 ;  /* 0x000000000809c2ca */ /* 0x000fe200000e0000 */
[----:B-1----:R-:W-:Y:S01]  /*4c40*/  @!P4 IMAD.MOV.U32 R0, RZ, RZ, 0x2000 ;  /* 0x00002000ff00c424 */ /* 0x002fe200078e00ff */
[----:B------:R-:W-:Y:S01]  /*4c50*/  UMOV UR10, 0x0 ;  /* 0x00000000000a7882 */ /* 0x000fe20000000000 */
[----:B------:R-:W-:Y:S01]  /*4c60*/  UMOV UR11, 0x10000000 ;  /* 0x10000000000b7882 */ /* 0x000fe20000000000 */
[----:B------:R-:W-:Y:S01]  /*4c70*/  @!UP1 UIADD3 UR32, UPT, UPT, UR6, 0x200, URZ ;  /* 0x0000020006209890 */ /* 0x000fe2000fffe0ff */
[----:B------:R-:W-:Y:S01]  /*4c80*/  VOTEU.ALL UP1, P4 ;  /* 0x0000000000ff7886 */ /* 0x000fe20002020000 */
[----:B------:R-:W-:Y:S05]  /*4c90*/  UMOV UR36, UR44 ;  /* 0x0000002c00247c82 */ /* 0x000fea0008000000 */
[----:B------:R-:W-:Y:S01]  /*4ca0*/  IMAD.U32 R9, RZ, RZ, UR8 ;  /* 0x00000008ff097e24 */ /* 0x000fe2000f8e00ff */
[----:B------:R-:W-:Y:S01]  /*4cb0*/  UPRMT UR8, UR45, 0x654, UR33 ;  /* 0x000006542d087896 */ /* 0x000fe20008000021 */
[----:B------:R-:W-:Y:S03]  /*4cc0*/  IMAD.U32 R8, RZ, RZ, UR9 ;  /* 0x00000009ff087e24 */ /* 0x000fe6000f8e00ff */
[----:B------:R-:W-:Y:S02]  /*4cd0*/  @!P4 R2UR UR15, R9 ;  /* 0x00000000090fc2ca */ /* 0x000fe400000e0000 */
[----:B------:R-:W-:Y:S02]  /*4ce0*/  @!P4 R2UR UR14, R8 ;  /* 0x00000000080ec2ca */ /* 0x000fe400000e0000 */
[----:B------:R-:W-:Y:S05]  /*4cf0*/  @!P4 IADD3 R8, P0, PT, R30, 0x580, RZ ;  /* 0x000005801e08c810 */ /* 0x000fea0007f1e0ff */
[----:B------:R-:W-:Y:S06]  /*4d00*/  @!P4 IMAD.X R2, RZ, RZ, R31, P0 ;  /* 0x000000ffff02c224 */ /* 0x000fec00000e061f */
[----:B------:R1:W-:Y:S01]  /*4d10*/  @!UP1 UTMALDG.3D [UR32], [UR14], desc[UR10] ;  /* 0x00000a200e0095b4 */ /* 0x0003e20008011000 */
[----:B------:R1:W-:Y:S01]  /*4d20*/  @!P4 SYNCS.ARRIVE.TRANS64.RED.A0TR RZ, [UR6+0x80], R0 ;  /* 0x00008000ffffc9a7 */ /* 0x0003e20008300406 */
[----:B------:R-:W-:Y:S01]  /*4d30*/  SYNCS.ARRIVE.TRANS64.RED.A1T0 RZ, [UR8], RZ ;  /* 0x000000ffffff79a7 */ /* 0x000fe20008100408 */
[----:B------:R-:W2:Y:S02]  /*4d40*/  SYNCS.PHASECHK.TRANS64.TRYWAIT P2, [UR6+0xa8], R14 ;  /* 0x0000a80eff0075a7 */ /* 0x000ea40008041106 */
[----:B-12---:R-:W-:Y:S05]  /*4d50*/  @!P2 BRA `(.L_x_97) ;  /* 0x000000540060a947 */ /* 0x006fea0003800000 */
.L_x_197:
[----:B------:R-:W-:Y:S01]  /*4d60*/  @!P4 R2UR UR8, R2 ;  /* 0x000000000208c2ca */ /* 0x000fe200000e0000 */
[----:B------:R-:W-:Y:S01]  /*4d70*/  VOTEU.ALL UP1, P4 ;  /* 0x0000000000ff7886 */ /* 0x000fe20002020000 */
[----:B------:R-:W-:Y:S01]  /*4d80*/  @!P4 R2UR UR9, R8 ;  /* 0x000000000809c2ca */ /* 0x000fe200000e0000 */
[----:B-1----:R-:W-:Y:S01]  /*4d90*/  @!P4 IMAD.MOV.U32 R0, RZ, RZ, 0x2000 ;  /* 0x00002000ff00c424 */ /* 0x002fe200078e00ff */
[----:B------:R-:W-:Y:S01]  /*4da0*/  UMOV UR10, 0x0 ;  /* 0x00000000000a7882 */ /* 0x000fe20000000000 */
[----:B------:R-:W-:Y:S01]  /*4db0*/  UMOV UR11, 0x10000000 ;  /* 0x10000000000b7882 */ /* 0x000fe20000000000 */
[----:B------:R-:W-:Y:S02]  /*4dc0*/  @!UP1 UIADD3 UR26, UPT, UPT, UR34, 0x20, URZ ;  /* 0x00000020221a9890 */ /* 0x000fe4000fffe0ff */
[----:B------:R-:W-:Y:S01]  /*4dd0*/  @!UP1 UIADD3 UR24, UPT, UPT, UR6, 0x2200, URZ ;  /* 0x0000220006189890 */ /* 0x000fe2000fffe0ff */
[----:B------:R-:W-:Y:S01]  /*4de0*/  VOTEU.ALL UP1, P4 ;  /* 0x0000000000ff7886 */ /* 0x000fe20002020000 */
[----:B------:R-:W-:Y:S01]  /*4df0*/  UMOV UR27, UR35 ;  /* 0x00000023001b7c82 */ /* 0x000fe20008000000 */
[----:B------:R-:W-:Y:S02]  /*4e00*/  UMOV UR28, UR44 ;  /* 0x0000002c001c7c82 */ /* 0x000fe40008000000 */
        /* <DEDUP_REMOVED lines=12> */
.L_x_199:
[----:B------:R-:W2:Y:S01]  /*4ed0*/  LDC.64 R12, c[0x0][0xb18] ;  /* 0x0002c600ff0c7b82 */ /* 0x000ea20000000a00 */
[----:B------:R-:W-:Y:S01]  /*4ee0*/  @!P4 R2UR UR8, R2 ;  /* 0x000000000208c2ca */ /* 0x000fe200000e0000 */
[----:B------:R-:W-:Y:S01]  /*4ef0*/  VOTEU.ALL UP1, P4 ;  /* 0x0000000000ff7886 */ /* 0x000fe20002020000 */
[----:B------:R-:W-:Y:S01]  /*4f00*/  @!P4 R2UR UR9, R8 ;  /* 0x000000000809c2ca */ /* 0x000fe200000e0000 */
[----:B-1----:R-:W-:Y:S01]  /*4f10*/  @!P4 IMAD.MOV.U32 R0, RZ, RZ, 0x2000 ;  /* 0x00002000ff00c424 */ /* 0x002fe200078e00ff */
[----:B------:R-:W-:Y:S03]  /*4f20*/  UMOV UR10, 0x0 ;  /* 0x00000000000a7882 */ /* 0x000fe60000000000 */
[----:B------:R-:W1:Y:S01]  /*4f30*/  @!P1 LDC R2, c[0x0][0xb0c] ;  /* 0x0002c300ff029b82 */ /* 0x000e620000000800 */
[----:B------:R-:W-:Y:S01]  /*4f40*/  @!UP1 UIADD3 UR18, UPT, UPT, UR34, 0x40, URZ ;  /* 0x0000004022129890 */ /* 0x000fe2000fffe0ff */
[----:B------:R-:W-:Y:S01]  /*4f50*/  @P3 SHF.R.U32.HI R26, RZ, 0x10, R21 ;  /* 0x00000010ff1a3819 */ /* 0x000fe20000011615 */
[----:B------:R-:W-:Y:S01]  /*4f60*/  @!UP1 UIADD3 UR16, UPT, UPT, UR6, 0x4200, URZ ;  /* 0x0000420006109890 */ /* 0x000fe2000fffe0ff */
[----:B------:R-:W-:Y:S01]  /*4f70*/  VIADD R28, R28, 0x1 ;  /* 0x000000011c1c7836 */ /* 0x000fe20000000000 */
[----:B------:R-:W-:Y:S01]  /*4f80*/  VOTEU.ALL UP1, P4 ;  /* 0x0000000000ff7886 */ /* 0x000fe20002020000 */
[----:B------:R-:W-:Y:S01]  /*4f90*/  UMOV UR11, 0x10000000 ;  /* 0x10000000000b7882 */ /* 0x000fe20000000000 */
[----:B------:R-:W-:Y:S01]  /*4fa0*/  UMOV UR19, UR35 ;  /* 0x0000002300137c82 */ /* 0x000fe20008000000 */
[----:B------:R-:W-:Y:S01]  /*4fb0*/  IMAD.U32 R9, RZ, RZ, UR8 ;  /* 0x00000008ff097e24 */ /* 0x000fe2000f8e00ff */
[----:B------:R-:W-:Y:S01]  /*4fc0*/  UMOV UR20, UR44 ;  /* 0x0000002c00147c82 */ /* 0x000fe20008000000 */
[----:B------:R-:W-:Y:S01]  /*4fd0*/  IMAD.U32 R8, RZ, RZ, UR9 ;  /* 0x00000009ff087e24 */ /* 0x000fe2000f8e00ff */
[----:B------:R-:W-:Y:S02]  /*4fe0*/  UPRMT UR8, UR45, 0x654, UR17 ;  /* 0x000006542d087896 */ /* 0x000fe40008000011 */
[----:B------:R-:W-:Y:S02]  /*4ff0*/  @!P4 R2UR UR15, R9 ;  /* 0x00000000090fc2ca */ /* 0x000fe400000e0000 */
[----:B------:R-:W-:Y:S02]  /*5000*/  @!P4 R2UR UR14, R8 ;  /* 0x00000000080ec2ca */ /* 0x000fe400000e0000 */
[----:B------:R-:W4:Y:S11]  /*5010*/  LDC.64 R8, c[0x0][0xb10] ;  /* 0x0002c400ff087b82 */ /* 0x000f360000000a00 */
[----:B------:R1:W-:Y:S01]  /*5020*/  @!UP1 UTMALDG.3D [UR16], [UR14], desc[UR10] ;  /* 0x00000a100e0095b4 */ /* 0x0003e20008011000 */
[----:B------:R5:W-:Y:S01]  /*5030*/  @!P4 SYNCS.ARRIVE.TRANS64.RED.A0TR RZ, [UR6+0x90], R0 ;  /* 0x00009000ffffc9a7 */ /* 0x000be20008300406 */
[C---:B----4-:R-:W-:Y:S01]  /*5040*/  @!P1 IMAD.HI.U32 R8, R11.reuse, R8, RZ ;  /* 0x000000080b089227 */ /* 0x050fe200078e00ff */
[----:B--2---:R-:W-:Y:S02]  /*5050*/  @!P1 ISETP.NE.AND P0, PT, R12, 0x1, PT ;  /* 0x000000010c00980c */ /* 0x004fe40003f05270 */
[----:B-1----:R-:W-:Y:S01]  /*5060*/  @!P1 ISETP.NE.AND P2, PT, R2, 0x1, PT ;  /* 0x000000010200980c */ /* 0x002fe20003f45270 */
[----:B------:R-:W-:Y:S01]  /*5070*/  SYNCS.ARRIVE.TRANS64.RED.A1T0 RZ, [UR8], RZ ;  /* 0x000000ffffff79a7 */ /* 0x000fe20008100408 */
[C---:B------:R-:W-:Y:S01]  /*5080*/  @!P1 IMAD.HI.U32 R13, R10.reuse, R13, RZ ;  /* 0x0000000d0a0d9227 */ /* 0x040fe200078e00ff */
[----:B------:R-:W-:Y:S04]  /*5090*/  @!P1 SHF.R.U32.HI R8, RZ, R9, R8 ;  /* 0x00000009ff089219 */ /* 0x000fe80000011608 */
[----:B------:R-:W-:Y:S01]  /*50a0*/  @!P1 SEL R8, R11, R8, !P2 ;  /* 0x000000080b089207 */ /* 0x000fe20005000000 */
[----:B------:R-:W1:Y:S01]  /*50b0*/  SYNCS.PHASECHK.TRANS64.TRYWAIT P5, [UR6+0xb8], R14 ;  /* 0x0000b80eff0075a7 */ /* 0x000e6200080a1106 */
[----:B-----5:R-:W2:Y:S02]  /*50c0*/  @!P1 LDC R0, c[0x0][0xb20] ;  /* 0x0002c800ff009b82 */ /* 0x020ea40000000800 */
[----:B--2---:R-:W-:Y:S04]  /*50d0*/  @!P1 SHF.R.U32.HI R0, RZ, R0, R13 ;  /* 0x00000000ff009219 */ /* 0x004fe8000001160d */
[----:B------:R-:W-:Y:S05]  /*50e0*/  @!P1 SEL R9, R10, R0, !P0 ;  /* 0x000000000a099207 */ /* 0x000fea0004000000 */
[----:B------:R-:W-:Y:S02]  /*50f0*/  @!P1 IMAD.IADD R0, R9, 0x1, -R8 ;  /* 0x0000000109009824 */ /* 0x000fe400078e0a08 */
[----:B------:R-:W-:Y:S02]  /*5100*/  @!P1 IMAD.IADD R8, R8, 0x1, -R9 ;  /* 0x0000000108089824 */ /* 0x000fe400078e0a09 */
[----:B------:R-:W-:Y:S02]  /*5110*/  @!P1 IMAD R11, R0, R2, R11 ;  /* 0x00000002000b9224 */ /* 0x000fe400078e020b */
[----:B------:R-:W-:Y:S01]  /*5120*/  @!P1 IMAD R10, R8, R12, R10 ;  /* 0x0000000c080a9224 */ /* 0x000fe200078e020a */
[----:B-1----:R-:W-:Y:S06]  /*5130*/  @!P5 BRA `(.L_x_99) ;  /* 0x000000500098d947 */ /* 0x002fec0003800000 */
.L_x_201:
[----:B------:R-:W-:Y:S01]  /*5140*/  @!P4 IADD3 R2, P0, PT, R30, 0x580, RZ ;  /* 0x000005801e02c810 */ /* 0x000fe20007f1e0ff */
[----:B------:R-:W-:Y:S01]  /*5150*/  VOTEU.ALL UP1, P4 ;  /* 0x0000000000ff7886 */ /* 0x000fe20002020000 */
[----:B------:R-:W-:Y:S01]  /*5160*/  UMOV UR18, 0x0 ;  /* 0x0000000000127882 */ /* 0x000fe20000000000 */
[----:B------:R-:W-:Y:S01]  /*5170*/  UMOV UR19, 0x10000000 ;  /* 0x1000000000137882 */ /* 0x000fe20000000000 */
[----:B------:R-:W-:Y:S01]  /*5180*/  @!P4 R2UR UR9, R2 ;  /* 0x000000000209c2ca */ /* 0x000fe200000e0000 */
[----:B-1----:R-:W-:Y:S01]  /*5190*/  @!P4 IMAD.X R0, RZ, RZ, R31, P0 ;  /* 0x000000ffff00c224 */ /* 0x002fe200000e061f */
[----:B------:R-:W-:Y:S01]  /*51a0*/  @!UP1 UIADD3 UR10, UPT, UPT, UR34, 0x60, URZ ;  /* 0x00000060220a9890 */ /* 0x000fe2000fffe0ff */
[----:B------:R-:W-:Y:S01]  /*51b0*/  ISETP.NE.AND P0, PT, R28, 0x2, PT ;  /* 0x000000021c00780c */ /* 0x000fe20003f05270 */
[----:B------:R-:W-:Y:S01]  /*51c0*/  UMOV UR11, UR35 ;  /* 0x00000023000b7c82 */ /* 0x000fe20008000000 */
[----:B------:R-:W-:Y:S01]  /*51d0*/  UMOV UR12, UR44 ;  /* 0x0000002c000c7c82 */ /* 0x000fe20008000000 */
[----:B------:R-:W-:Y:S01]  /*51e0*/  @!P4 R2UR UR8, R0 ;  /* 0x000000000008c2ca */ /* 0x000fe200000e0000 */
[----:B------:R-:W-:Y:S01]  /*51f0*/  IMAD.IADD R15, R10, 0x1, R96 ;  /* 0x000000010a0f7824 */ /* 0x000fe200078e0260 */
[----:B------:R-:W-:Y:S01]  /*5200*/  @P3 R2UR UR44, R26 ;  /* 0x000000001a2c32ca */ /* 0x000fe200000e0000 */
[----:B------:R-:W-:Y:S01]  /*5210*/  IMAD.IADD R14, R11, 0x1, R97 ;  /* 0x000000010b0e7824 */ /* 0x000fe200078e0261 */
[----:B------:R-:W-:Y:S02]  /*5220*/  SEL R0, RZ, 0x1, P0 ;  /* 0x00000001ff007807 */ /* 0x000fe40000000000 */
[----:B------:R-:W-:Y:S01]  /*5230*/  LOP3.LUT R29, R29, 0x1, RZ, 0x3c, !PT ;  /* 0x000000011d1d7812 */ /* 0x000fe200078e3cff */
[----:B------:R-:W-:Y:S01]  /*5240*/  IMAD.U32 R8, RZ, RZ, UR9 ;  /* 0x00000009ff087e24 */ /* 0x000fe2000f8e00ff */
[----:B------:R-:W-:Y:S01]  /*5250*/  @!UP1 UIADD3 UR9, UPT, UPT, UR6, 0x98, URZ ;  /* 0x0000009806099890 */ /* 0x000fe2000fffe0ff */
[----:B------:R-:W-:Y:S02]  /*5260*/  LOP3.LUT R27, R27, R0, RZ, 0x3c, !PT ;  /* 0x000000001b1b7212 */ /* 0x000fe400078e3cff */
[----:B------:R-:W-:Y:S02]  /*5270*/  SEL R28, R28, RZ, P0 ;  /* 0x000000ff1c1c7207 */ /* 0x000fe40000000000 */
[----:B------:R-:W-:Y:S01]  /*5280*/  IMAD.U32 R9, RZ, RZ, UR8 ;  /* 0x00000008ff097e24 */ /* 0x000fe2000f8e00ff */
[----:B------:R-:W-:Y:S01]  /*5290*/  @!P4 R2UR UR14, R8 ;  /* 0x00000000080ec2ca */ /* 0x000fe200000e0000 */
[----:B------:R-:W-:Y:S01]  /*52a0*/  @!UP1 UIADD3 UR8, UPT, UPT, UR6, 0x6200, URZ ;  /* 0x0000620006089890 */ /* 0x000fe2000fffe0ff */
[----:B------:R-:W-:Y:S02]  /*52b0*/  VOTEU.ALL UP1, P4 ;  /* 0x0000000000ff7886 */ /* 0x000fe40002020000 */
[----:B------:R-:W-:Y:S11]  /*52c0*/  @!P4 R2UR UR15, R9 ;  /* 0x00000000090fc2ca */ /* 0x000ff600000e0000 */
[----:B------:R-:W-:Y:S02]  /*52d0*/  @!UPT UIADD3 URZ, UPT, UPT, URZ, URZ, URZ ;  /* 0x000000fffffff290 */ /* 0x000fe4000fffe0ff */
[----:B------:R2:W-:Y:S01]  /*52e0*/  @!UP1 UTMALDG.3D [UR8], [UR14], desc[UR18] ;  /* 0x000012080e0095b4 */ /* 0x0005e20008011000 */
[----:B------:R2:W-:Y:S01]  /*52f0*/  @!P4 SYNCS.ARRIVE.TRANS64.RED.A0TR RZ, [UR6+0x98], R25 ;  /* 0x00009819ffffc9a7 */ /* 0x0005e20008300406 */
[----:B------:R-:W-:Y:S01]  /*5300*/  UPLOP3.LUT UP1, UPT, UPT, UPT, UPT, 0x80, 0x8 ;  /* 0x000000000008789c */ /* 0x000fe20003f2f070 */
[----:B------:R-:W-:Y:S01]  /*5310*/  SYNCS.ARRIVE.TRANS64.RED.A1T0 RZ, [UR13], RZ ;  /* 0x000000ffffff79a7 */ /* 0x000fe2000810040d */
[----:B------:R-:W-:Y:S09]  /*5320*/  @P3 BRA `(.L_x_100) ;  /* 0xfffffff0009c3947 */ /* 0x000ff2000383ffff */
[----:B------:R-:W-:-:S04]  /*5330*/  SHF.L.U32 R2, R29, 0x1f, RZ ;  /* 0x0000001f1d027819 */ /* 0x000fc800000006ff */
[----:B------:R-:W1:Y:S02]  /*5340*/  SYNCS.PHASECHK.TRANS64.TRYWAIT P0, [UR6+0xa0], R2 ;  /* 0x0000a002ff0075a7 */ /* 0x000e640008001106 */
[----:B-1----:R-:W-:Y:S05]  /*5350*/  @!P0 BRA `(.L_x_101) ;  /* 0x0000005000288947 */ /* 0x002fea0003800000 */
.L_x_203:
[----:B------:R-:W4:Y:S02]  /*5360*/  SYNCS.PHASECHK.TRANS64.TRYWAIT P0, [UR6+0xa8], R2 ;  /* 0x0000a802ff0075a7 */ /* 0x000f240008001106 */
[----:B----4-:R-:W-:Y:S05]  /*5370*/  @!P0 BRA `(.L_x_102) ;  /* 0x0000005000388947 */ /* 0x010fea0003800000 */
.L_x_205:
[----:B------:R-:W4:Y:S02]  /*5380*/  SYNCS.PHASECHK.TRANS64.TRYWAIT P0, [UR6+0xb0], R2 ;  /* 0x0000b002ff0075a7 */ /* 0x000f240008001106 */
[----:B----4-:R-:W-:Y:S05]  /*5390*/  @!P0 BRA `(.L_x_103) ;  /* 0x0000005000488947 */ /* 0x010fea0003800000 */
.L_x_207:
[----:B-1----:R-:W-:-:S07]  /*53a0*/  MOV R0, UR6 ;  /* 0x0000000600007c02 */ /* 0x002fce0008000f00 */
.L_x_104:
[----:B-1----:R-:W-:-:S04]  /*53b0*/  SHF.L.U32 R2, R29, 0x1f, RZ ;  /* 0x0000001f1d027819 */ /* 0x002fc800000006ff */
[----:B------:R1:W4:Y:S03]  /*53c0*/  SYNCS.PHASECHK.TRANS64.TRYWAIT P0, [R0+URZ+0xb8], R2 ;  /* 0x0000b802000075a7 */ /* 0x00032600080011ff */
[----:B----4-:R-:W-:Y:S05]  /*53d0*/  @!P0 NANOSLEEP.SYNCS 0x989680 ;  /* 0x009896800000895d */ /* 0x010fea0003900000 */
[----:B------:R-:W4:Y:S02]  /*53e0*/  @!P0 SYNCS.PHASECHK.TRANS64 P0, [R0+URZ+0xb8], R2 ;  /* 0x0000b802000085a7 */ /* 0x000f2400080010ff */
[----:B--2-4-:R-:W-:Y:S05]  /*53f0*/  @P0 EXIT ;  /* 0x000000000000094d */ /* 0x014fea0003800000 */
[----:B------:R-:W-:Y:S05]  /*5400*/  BRA `(.L_x_104) ;  /* 0xfffffffc00e87947 */ /* 0x000fea000383ffff */
.L_x_89:
[----:B------:R-:W-:-:S06]  /*5410*/  UISETP.GE.AND UP1, UPT, UR10, 0x4, UPT ;  /* 0x000000040a00788c */ /* 0x000fcc000bf26270 */
[----:B------:R-:W-:-:S13]  /*5420*/  PLOP3.LUT P0, PT, PT, PT, UP1, 0x80, 0x8 ;  /* 0x000000000008781c */ /* 0x000fda0003f0f018 */
[----:B------:R-:W-:Y:S05]  /*5430*/  @!P0 EXIT ;  /* 0x000000000000894d */ /* 0x000fea0003800000 */
[----:B------:R-:W-:Y:S01]  /*5440*/  BAR.SYNC.DEFER_BLOCKING 0x6, 0xa0 ;  /* 0x0182800000007b1d */ /* 0x000fe20000010000 */
[C---:B------:R-:W-:Y:S01]  /*5450*/  IMAD.SHL.U32 R3, R113.reuse, 0x20, RZ ;  /* 0x0000002071037824 */ /* 0x040fe200078e00ff */
[----:B------:R-:W-:Y:S01]  /*5460*/  LOP3.LUT R111, R2, 0x60, R113, 0xf8, !PT ;  /* 0x00000060026f7812 */ /* 0x000fe200078ef871 */
[C---:B------:R-:W-:Y:S01]  /*5470*/  IMAD.SHL.U32 R112, R113.reuse, 0x4, RZ ;  /* 0x0000000471707824 */ /* 0x040fe200078e00ff */
[C---:B------:R-:W-:Y:S01]  /*5480*/  LOP3.LUT R114, R113.reuse, 0x60, RZ, 0xc0, !PT ;  /* 0x0000006071727812 */ /* 0x040fe200078ec0ff */
[----:B------:R-:W-:Y:S01]  /*5490*/  IMAD.U32 R85, R113, 0x10000, RZ ;  /* 0x0001000071557824 */ /* 0x000fe200078e00ff */
[----:B------:R-:W-:Y:S02]  /*54a0*/  UMOV UR48, 0x400 ;  /* 0x0000040000307882 */ /* 0x000fe40000000000 */
[----:B------:R-:W1:Y:S01]  /*54b0*/  LDC R102, c[0x0][0x370] ;  /* 0x0000dc00ff667b82 */ /* 0x000e620000000800 */
[----:B------:R-:W-:Y:S01]  /*54c0*/  ULEA UR48, UR45, UR48, 0x18 ;  /* 0x000000302d307291 */ /* 0x000fe2000f8ec0ff */
[----:B------:R-:W-:Y:S01]  /*54d0*/  LOP3.LUT R4, R3, 0xc0, RZ, 0xc0, !PT ;  /* 0x000000c003047812 */ /* 0x000fe200078ec0ff */
[----:B------:R-:W-:Y:S01]  /*54e0*/  HFMA2 R84, -RZ, RZ, 0, 0 ;  /* 0x00000000ff547431 */ /* 0x000fe200000001ff */
[----:B------:R-:W-:Y:S01]  /*54f0*/  LOP3.LUT R110, R113, 0x2, RZ, 0xc0, !PT ;  /* 0x00000002716e7812 */ /* 0x000fe200078ec0ff */
[----:B------:R-:W-:Y:S01]  /*5500*/  UIADD3 UR4, UPT, UPT, UR48, 0x200, URZ ;  /* 0x0000020030047890 */ /* 0x000fe2000fffe0ff */
[----:B------:R-:W-:Y:S01]  /*5510*/  LOP3.LUT R112, R4, 0x18, R112, 0xf8, !PT ;  /* 0x0000001804707812 */ /* 0x000fe200078ef870 */
[----:B------:R-:W-:Y:S01]  /*5520*/  IMAD.MOV.U32 R108, RZ, RZ, 0x1 ;  /* 0x00000001ff6c7424 */ /* 0x000fe200078e00ff */
[----:B------:R-:W2:Y:S01]  /*5530*/  LDC R44, c[0x0][0xb0c] ;  /* 0x0002c300ff2c7b82 */ /* 0x000ea20000000800 */
[----:B------:R-:W-:-:S02]  /*5540*/  LOP3.LUT R85, R85, 0x600000, RZ, 0xc0, !PT ;  /* 0x0060000055557812 */ /* 0x000fc400078ec0ff */
[----:B------:R-:W-:Y:S02]  /*5550*/  CS2R R106, SRZ ;  /* 0x00000000006a7805 */ /* 0x000fe4000001ff00 */
[----:B------:R-:W-:Y:S01]  /*5560*/  LOP3.LUT R112, R112, 0xf20, R3, 0xf8, !PT ;  /* 0x00000f2070707812 */ /* 0x000fe200078ef803 */
[----:B------:R-:W-:Y:S01]  /*5570*/  IMAD.MOV.U32 R116, RZ, RZ, RZ ;  /* 0x000000ffff747224 */ /* 0x000fe200078e00ff */
[----:B------:R-:W-:Y:S01]  /*5580*/  MOV R104, UR4 ;  /* 0x0000000400687c02 */ /* 0x000fe20008000f00 */
[----:B------:R-:W3:Y:S01]  /*5590*/  LDCU.64 UR52, c[0x0][0x348] ;  /* 0x00006900ff3477ac */ /* 0x000ee20008000a00 */
[----:B------:R-:W-:Y:S01]  /*55a0*/  LOP3.LUT R113, R113, 0x4, RZ, 0xc0, !PT ;  /* 0x0000000471717812 */ /* 0x000fe200078ec0ff */
[----:B------:R-:W4:Y:S01]  /*55b0*/  LDC R99, c[0x0][0xb20] ;  /* 0x0002c800ff637b82 */ /* 0x000f220000000800 */
[----:B------:R-:W3:Y:S01]  /*55c0*/  LDS R0, [UR48+0x180] ;  /* 0x00018030ff007984 */ /* 0x000ee20008000800 */
[----:B------:R-:W-:Y:S01]  /*55d0*/  IMAD R112, R112, 0x2, R104 ;  /* 0x0000000270707824 */ /* 0x000fe200078e0268 */
[----:B------:R-:W1:Y:S03]  /*55e0*/  LDCU UR49, c[0x0][0x384] ;  /* 0x00007080ff3177ac */ /* 0x000e660008000800 */
[--C-:B------:R-:W-:Y:S01]  /*55f0*/  IMAD R110, R110, -0x10, R112.reuse ;  /* 0xfffffff06e6e7824 */ /* 0x100fe200078e0270 */
[----:B------:R-:W1:Y:S01]  /*5600*/  LDCU.64 UR40, c[0x0][0x888] ;  /* 0x00011100ff2877ac */ /* 0x000e620008000a00 */
[----:B------:R-:W1:Y:S01]  /*5610*/  LDC R43, c[0x0][0xb30] ;  /* 0x0002cc00ff2b7b82 */ /* 0x000e620000000800 */
[----:B------:R-:W-:Y:S01]  /*5620*/  IMAD R109, R113, -0x10, R112 ;  /* 0xfffffff0716d7824 */ /* 0x000fe200078e0270 */
[----:B------:R-:W1:Y:S01]  /*5630*/  LDCU.64 UR42, c[0x0][0x8c0] ;  /* 0x00011800ff2a77ac */ /* 0x000e620008000a00 */
[----:B------:R-:W-:-:S05]  /*5640*/  UMOV UR50, URZ ;  /* 0x000000ff00327c82 */ /* 0x000fca0008000000 */
[----:B------:R-:W1:Y:S01]  /*5650*/  LDC R100, c[0x0][0x388] ;  /* 0x0000e200ff647b82 */ /* 0x000e620000000800 */
[----:B------:R-:W-:-:S07]  /*5660*/  UMOV UR51, URZ ;  /* 0x000000ff00337c82 */ /* 0x000fce0008000000 */
[----:B------:R-:W1:Y:S08]  /*5670*/  LDC.64 R94, c[0x0][0xb10] ;  /* 0x0002c400ff5e7b82 */ /* 0x000e700000000a00 */
[----:B------:R-:W1:Y:S08]  /*5680*/  LDC.64 R38, c[0x0][0xb18] ;  /* 0x0002c600ff267b82 */ /* 0x000e700000000a00 */
[----:B------:R-:W1:Y:S01]  /*5690*/  LDC.64 R90, c[0x0][0x888] ;  /* 0x00022200ff5a7b82 */ /* 0x000e620000000a00 */
[----:B---3--:R-:W-:-:S07]  /*56a0*/  IMAD.IADD R85, R0, 0x1, R85 ;  /* 0x0000000100557824 */ /* 0x008fce00078e0255 */
[----:B------:R-:W3:Y:S08]  /*56b0*/  LDC.64 R36, c[0x0][0xb28] ;  /* 0x0002ca00ff247b82 */ /* 0x000ef00000000a00 */
[----:B------:R-:W1:Y:S08]  /*56c0*/  LDC.64 R92, c[0x0][0x890] ;  /* 0x00022400ff5c7b82 */ /* 0x000e700000000a00 */
[----:B------:R-:W1:Y:S08]  /*56d0*/  LDC.64 R88, c[0x0][0x8b0] ;  /* 0x00022c00ff587b82 */ /* 0x000e700000000a00 */
[----:B------:R-:W1:Y:S08]  /*56e0*/  LDC.64 R86, c[0x0][0x8a8] ;  /* 0x00022a00ff567b82 */ /* 0x000e700000000a00 */
[----:B------:R-:W1:Y:S08]  /*56f0*/  LDC.64 R40, c[0x0][0x8d0] ;  /* 0x00023400ff287b82 */ /* 0x000e700000000a00 */
[----:B--2-4-:R-:W1:Y:S02]  /*5700*/  LDC R101, c[0x0][0x374] ;  /* 0x0000dd00ff657b82 */ /* 0x014e640000000800 */
.L_x_149:
[----:B------:R-:W-:Y:S02]  /*5710*/  LEA R0, R116, UR48, 0x3 ;  /* 0x0000003074007c11 */ /* 0x000fe4000f8e18ff */
[----:B------:R-:W-:Y:S02]  /*5720*/  SHF.L.U32 R2, R106, 0x1f, RZ ;  /* 0x0000001f6a027819 */ /* 0x000fe400000006ff */
[----:B-1----:R-:W-:Y:S02]  /*5730*/  LEA R16, R116, UR48, 0x4 ;  /* 0x0000003074107c11 */ /* 0x002fe4000f8e20ff */
[----:B--2---:R-:W2:Y:S02]  /*5740*/  SYNCS.PHASECHK.TRANS64.TRYWAIT P0, [R0+URZ+0xd0], R2 ;  /* 0x0000d002000075a7 */ /* 0x004ea400080011ff */
[----:B--2---:R-:W-:Y:S05]  /*5750*/  @!P0 BRA `(.L_x_105) ;  /* 0x0000004c00708947 */ /* 0x004fea0003800000 */
.L_x_208:
[----:B------:R-:W4:Y:S01]  /*5760*/  LDC.64 R10, c[0x0][0xb10] ;  /* 0x0002c400ff0a7b82 */ /* 0x000f220000000a00 */
[----:B------:R-:W3:Y:S01]  /*5770*/  LDS.128 R16, [R16+0x160] ;  /* 0x0001600010107984 */ /* 0x000ee20000000c00 */
[----:B-1----:R-:W-:Y:S01]  /*5780*/  ISETP.NE.AND P1, PT, R43, 0x1, PT ;  /* 0x000000012b00780c */ /* 0x002fe20003f25270 */
[----:B--2---:R-:W-:Y:S01]  /*5790*/  VIADD R0, R0, 0xe0 ;  /* 0x000000e000007836 */ /* 0x004fe20000000000 */
[----:B------:R-:W-:Y:S04]  /*57a0*/  ISETP.GE.AND P0, PT, R42, 0x1, PT ;  /* 0x000000012a00780c */ /* 0x000fe80003f06270 */
[----:B------:R-:W1:Y:S01]  /*57b0*/  LDC.64 R8, c[0x0][0xb18] ;  /* 0x0002c600ff087b82 */ /* 0x000e620000000a00 */
[----:B------:R-:W-:Y:S01]  /*57c0*/  PRMT R0, RZ, 0x654, R0 ;  /* 0x00000654ff007816 */ /* 0x000fe20000000000 */
[----:B------:R-:W-:Y:S01]  /*57d0*/  @!PT LDS RZ, [RZ] ;  /* 0x00000000fffff984 */ /* 0x000fe20000000800 */
[----:B------:R-:W-:Y:S01]  /*57e0*/  @!PT LDS RZ, [RZ] ;  /* 0x00000000fffff984 */ /* 0x000fe20000000800 */
[----:B------:R-:W-:Y:S01]  /*57f0*/  @!PT LDS RZ, [RZ] ;  /* 0x00000000fffff984 */ /* 0x000fe20000000800 */
[----:B------:R-:W-:Y:S01]  /*5800*/  @!PT LDS RZ, [RZ] ;  /* 0x00000000fffff984 */ /* 0x000fe20000000800 */
[----:B------:R2:W-:Y:S06]  /*5810*/  MEMBAR.ALL.CTA ;  /* 0x0000000000007992 */ /* 0x0005ec0000008000 */
[----:B--2---:R-:W2:Y:S01]  /*5820*/  FENCE.VIEW.ASYNC.S ;  /* 0x00000000000073c6 */ /* 0x004ea20000000000 */
[----:B------:R-:W1:Y:S08]  /*5830*/  @!P1 LDC R12, c[0x0][0xb20] ;  /* 0x0002c800ff0c9b82 */ /* 0x000e700000000800 */
[----:B------:R-:W1:Y:S01]  /*5840*/  @!P1 LDC R7, c[0x0][0xb0c] ;  /* 0x0002c300ff079b82 */ /* 0x000e620000000800 */
[----:B--2---:R2:W-:Y:S01]  /*5850*/  SYNCS.ARRIVE.TRANS64.RED.A1T0 RZ, [R0+URZ], RZ ;  /* 0x000000ff00ff79a7 */ /* 0x0045e200081004ff */
[----:B---3--:R-:W-:Y:S04]  /*5860*/  LOP3.LUT P4, RZ, R18, 0x1, RZ, 0xc0, !PT ;  /* 0x0000000112ff7812 */ /* 0x008fe8000788c0ff */
[----:B------:R-:W-:Y:S09]  /*5870*/  P2R R115, PR, RZ, 0x10 ;  /* 0x00000010ff737803 */ /* 0x000ff20000000000 */
[----:B------:R-:W-:Y:S02]  /*5880*/  @P4 MOV R46, R16 ;  /* 0x00000010002e4202 */ /* 0x000fe40000000f00 */
[----:B------:R-:W-:Y:S01]  /*5890*/  @P4 LOP3.LUT R45, R17, 0xffff, RZ, 0xc0, !PT ;  /* 0x0000ffff112d4812 */ /* 0x000fe200078ec0ff */
[----:B--2-4-:R-:W-:Y:S06]  /*58a0*/  @!P0 BRA `(.L_x_106) ;  /* 0x0000000000a48947 */ /* 0x014fec0003800000 */
[----:B------:R-:W-:Y:S01]  /*58b0*/  IMAD.HI.U32 R0, R101, R39, RZ ;  /* 0x0000002765007227 */ /* 0x000fe200078e00ff */
[----:B------:R-:W-:Y:S02]  /*58c0*/  ISETP.NE.AND P0, PT, R38, 0x1, PT ;  /* 0x000000012600780c */ /* 0x000fe40003f05270 */
[----:B------:R-:W-:Y:S01]  /*58d0*/  ISETP.NE.AND P2, PT, R42, 0x1, PT ;  /* 0x000000012a00780c */ /* 0x000fe20003f45270 */
[----:B------:R-:W-:Y:S01]  /*58e0*/  IMAD.HI.U32 R4, R102, R94, RZ ;  /* 0x0000005e66047227 */ /* 0x000fe200078e00ff */
[----:B------:R-:W-:Y:S02]  /*58f0*/  SHF.R.U32.HI R0, RZ, R99, R0 ;  /* 0x00000063ff007219 */ /* 0x000fe40000011600 */
[----:B------:R-:W-:Y:S01]  /*5900*/  ISETP.NE.AND P3, PT, R44, 0x1, PT ;  /* 0x000000012c00780c */ /* 0x000fe20003f65270 */
[----:B------:R-:W-:Y:S01]  /*5910*/  IMAD.HI.U32 R6, R45, R39, RZ ;  /* 0x000000272d067227 */ /* 0x000fe200078e00ff */
[-C--:B------:R-:W-:Y:S02]  /*5920*/  SHF.R.U32.HI R4, RZ, R95.reuse, R4 ;  /* 0x0000005fff047219 */ /* 0x080fe40000011604 */
[----:B------:R-:W-:Y:S01]  /*5930*/  SEL R0, R101, R0, !P0 ;  /* 0x0000000065007207 */ /* 0x000fe20004000000 */
[----:B------:R-:W-:Y:S01]  /*5940*/  IMAD.HI.U32 R5, R46, R94, RZ ;  /* 0x0000005e2e057227 */ /* 0x000fe200078e00ff */
[----:B------:R-:W-:Y:S03]  /*5950*/  SEL R4, R102, R4, !P3 ;  /* 0x0000000466047207 */ /* 0x000fe60005800000 */
[-C--:B------:R-:W-:Y:S01]  /*5960*/  IMAD.HI.U32 R3, R0, R36.reuse, RZ ;  /* 0x0000002400037227 */ /* 0x080fe200078e00ff */
[----:B------:R-:W-:Y:S03]  /*5970*/  SHF.R.U32.HI R5, RZ, R95, R5 ;  /* 0x0000005fff057219 */ /* 0x000fe60000011605 */
[----:B------:R-:W-:Y:S01]  /*5980*/  IMAD.HI.U32 R2, R4, R36, RZ ;  /* 0x0000002404027227 */ /* 0x000fe200078e00ff */
[----:B------:R-:W-:Y:S02]  /*5990*/  @P2 SHF.R.U32.HI R0, RZ, R37, R3 ;  /* 0x00000025ff002219 */ /* 0x000fe40000011603 */
[----:B------:R-:W-:Y:S02]  /*59a0*/  SHF.R.U32.HI R3, RZ, R99, R6 ;  /* 0x00000063ff037219 */ /* 0x000fe40000011606 */
[----:B------:R-:W-:Y:S01]  /*59b0*/  @P2 SHF.R.U32.HI R4, RZ, R37, R2 ;  /* 0x00000025ff042219 */ /* 0x000fe20000011602 */
[----:B------:R-:W-:Y:S01]  /*59c0*/  IMAD R0, R42, R0, RZ ;  /* 0x000000002a007224 */ /* 0x000fe200078e02ff */
[----:B------:R-:W-:Y:S02]  /*59d0*/  SEL R3, R45, R3, !P0 ;  /* 0x000000032d037207 */ /* 0x000fe40004000000 */
[----:B------:R-:W-:Y:S01]  /*59e0*/  SEL R2, R46, R5, !P3 ;  /* 0x000000052e027207 */ /* 0x000fe20005800000 */
[----:B------:R-:W-:Y:S01]  /*59f0*/  IMAD R5, R42, R4, RZ ;  /* 0x000000042a057224 */ /* 0x000fe200078e02ff */
[C---:B------:R-:W-:Y:S01]  /*5a00*/  ISETP.GE.AND P0, PT, R3.reuse, R0, PT ;  /* 0x000000000300720c */ /* 0x040fe20003f06270 */
[C---:B------:R-:W-:Y:S03]  /*5a10*/  IMAD.HI.U32 R0, R3.reuse, R36, RZ ;  /* 0x0000002403007227 */ /* 0x040fe600078e00ff */
[C---:B------:R-:W-:Y:S02]  /*5a20*/  ISETP.GE.OR P0, PT, R2.reuse, R5, P0 ;  /* 0x000000050200720c */ /* 0x040fe40000706670 */
[----:B------:R-:W-:Y:S04]  /*5a30*/  SHF.R.U32.HI R0, RZ, R37, R0 ;  /* 0x00000025ff007219 */ /* 0x000fe80000011600 */
[C---:B------:R-:W-:Y:S05]  /*5a40*/  SEL R6, R3.reuse, R0, !P2 ;  /* 0x0000000003067207 */ /* 0x040fea0005000000 */
        /* <DEDUP_REMOVED lines=14> */
[----:B------:R-:W-:Y:S07]  /*5b30*/  IMAD R45, R3, R38, R45 ;  /* 0x00000026032d7224 */ /* 0x000fee00078e022d */
.L_x_106:
[----:B-1----:R-:W-:Y:S01]  /*5b40*/  @!P1 ISETP.NE.AND P0, PT, R8, 0x1, PT ;  /* 0x000000010800980c */ /* 0x002fe20003f05270 */
[----:B------:R-:W-:Y:S01]  /*5b50*/  @!P1 IMAD.HI.U32 R2, R45, R9, RZ ;  /* 0x000000092d029227 */ /* 0x000fe200078e00ff */
[----:B------:R-:W-:Y:S01]  /*5b60*/  R2UR UR38, R14 ;  /* 0x000000000e2672ca */ /* 0x000fe200000e0000 */
[----:B------:R-:W-:Y:S01]  /*5b70*/  BSSY.RECONVERGENT B6, `(.L_x_107) ;  /* 0x0000031000067945 */ /* 0x000fe20003800200 */
[----:B------:R-:W-:Y:S01]  /*5b80*/  R2UR UR37, R15 ;  /* 0x000000000f2572ca */ /* 0x000fe200000e0000 */
[----:B------:R-:W-:Y:S01]  /*5b90*/  @!P1 IMAD.HI.U32 R0, R46, R10, RZ ;  /* 0x0000000a2e009227 */ /* 0x000fe200078e00ff */
[----:B------:R-:W-:Y:S02]  /*5ba0*/  @!P1 SHF.R.U32.HI R2, RZ, R12, R2 ;  /* 0x0000000cff029219 */ /* 0x000fe40000011602 */
[----:B------:R-:W-:Y:S01]  /*5bb0*/  @!P1 ISETP.NE.AND P2, PT, R7, 0x1, PT ;  /* 0x000000010700980c */ /* 0x000fe20003f45270 */
[----:B------:R-:W-:Y:S01]  /*5bc0*/  VIADD R116, R116, 0x1 ;  /* 0x0000000174747836 */ /* 0x000fe20000000000 */
[----:B------:R-:W-:Y:S02]  /*5bd0*/  @!P1 SEL R2, R45, R2, !P0 ;  /* 0x000000022d029207 */ /* 0x000fe40004000000 */
[----:B------:R-:W-:Y:S02]  /*5be0*/  @!P1 SHF.R.U32.HI R0, RZ, R11, R0 ;  /* 0x0000000bff009219 */ /* 0x000fe40000011600 */
[----:B------:R-:W-:Y:S01]  /*5bf0*/  LOP3.LUT P0, RZ, R104, 0x1b0, RZ, 0xc0, !PT ;  /* 0x000001b068ff7812 */ /* 0x000fe2000780c0ff */
[----:B------:R-:W-:Y:S01]  /*5c00*/  USHF.L.U32 UR38, UR38, 0x7, URZ ;  /* 0x0000000726267899 */ /* 0x000fe200080006ff */
[----:B------:R-:W-:Y:S01]  /*5c10*/  @!P1 SEL R3, R46, R0, !P2 ;  /* 0x000000002e039207 */ /* 0x000fe20005000000 */
[----:B------:R-:W-:Y:S01]  /*5c20*/  USHF.L.U32 UR37, UR37, 0x7, URZ ;  /* 0x0000000725257899 */ /* 0x000fe200080006ff */
[----:B------:R-:W-:Y:S03]  /*5c30*/  @P4 SHF.R.U32.HI R105, RZ, 0x10, R17 ;  /* 0x00000010ff694819 */ /* 0x000fe60000011611 */
[----:B------:R-:W-:Y:S02]  /*5c40*/  @!P1 IMAD.IADD R0, R2, 0x1, -R3 ;  /* 0x0000000102009824 */ /* 0x000fe400078e0a03 */
[----:B------:R-:W-:Y:S02]  /*5c50*/  @!P1 IMAD.IADD R2, R3, 0x1, -R2 ;  /* 0x0000000103029824 */ /* 0x000fe400078e0a02 */
[----:B------:R-:W-:Y:S02]  /*5c60*/  @!P1 IMAD R46, R0, R7, R46 ;  /* 0x00000007002e9224 */ /* 0x000fe400078e022e */
[----:B------:R-:W-:Y:S01]  /*5c70*/  @!P1 IMAD R45, R2, R8, R45 ;  /* 0x00000008022d9224 */ /* 0x000fe200078e022d */
[----:B------:R-:W-:Y:S06]  /*5c80*/  @!P0 BRA `(.L_x_108) ;  /* 0x00000000007c8947 */ /* 0x000fec0003800000 */
[----:B------:R-:W1:Y:S01]  /*5c90*/  LDCU.64 UR8, c[0x4][0x80] ;  /* 0x01001000ff0877ac */ /* 0x000e620008000a00 */
[----:B------:R-:W-:Y:S01]  /*5ca0*/  MOV R2, 0x0 ;  /* 0x0000000000027802 */ /* 0x000fe20000000f00 */
[----:B------:R-:W-:Y:S02]  /*5cb0*/  HFMA2 R12, -RZ, RZ, 0, 5.9604644775390625e-08 ;  /* 0x00000001ff0c7431 */ /* 0x000fe400000001ff */
[----:B------:R-:W-:Y:S01]  /*5cc0*/  IMAD.MOV.U32 R8, RZ, RZ, 0x70 ;  /* 0x00000070ff087424 */ /* 0x000fe200078e00ff */
[----:B------:R2:W3:Y:S01]  /*5cd0*/  LDC.64 R14, c[0x4][R2] ;  /* 0x01000000020e7b82 */ /* 0x0004e20000000a00 */
[----:B------:R-:W4:Y:S01]  /*5ce0*/  LDCU.64 UR6, c[0x4][0x88] ;  /* 0x01001100ff0677ac */ /* 0x000f220008000a00 */
[----:B------:R-:W-:Y:S01]  /*5cf0*/  IMAD.MOV.U32 R13, RZ, RZ, RZ ;  /* 0x000000ffff0d7224 */ /* 0x000fe200078e00ff */
[----:B------:R-:W2:Y:S01]  /*5d00*/  LDCU.64 UR4, c[0x4][0x8] ;  /* 0x01000100ff0477ac */ /* 0x000ea20008000a00 */
[----:B-1----:R-:W-:Y:S01]  /*5d10*/  MOV R5, UR9 ;  /* 0x0000000900057c02 */ /* 0x002fe20008000f00 */
[----:B------:R-:W-:Y:S01]  /*5d20*/  IMAD.U32 R4, RZ, RZ, UR8 ;  /* 0x00000008ff047e24 */ /* 0x000fe2000f8e00ff */
[----:B----4-:R-:W-:Y:S01]  /*5d30*/  MOV R7, UR7 ;  /* 0x0000000700077c02 */ /* 0x010fe20008000f00 */
[----:B------:R-:W-:Y:S01]  /*5d40*/  IMAD.U32 R6, RZ, RZ, UR6 ;  /* 0x00000006ff067e24 */ /* 0x000fe2000f8e00ff */
[----:B--2---:R-:W-:Y:S01]  /*5d50*/  MOV R11, UR5 ;  /* 0x00000005000b7c02 */ /* 0x004fe20008000f00 */
[----:B------:R-:W-:Y:S02]  /*5d60*/  IMAD.U32 R10, RZ, RZ, UR4 ;  /* 0x00000004ff0a7e24 */ /* 0x000fe4000f8e00ff */
[----:B------:R-:W-:Y:S07]  /*5d70*/  LEPC R20, `(.L_x_109) ;  /* 0x000000001014794e */ /* 0x000fee0000000000 */
[----:B---3-5:R-:W-:Y:S05]  /*5d80*/  CALL.ABS.NOINC R14 ;  /* 0x000000000e007343 */ /* 0x028fea0003c00000 */
.L_x_109:
[----:B------:R-:W1:Y:S01]  /*5d90*/  LDCU.64 UR8, c[0x4][0x80] ;  /* 0x01001000ff0877ac */ /* 0x000e620008000a00 */
[----:B------:R-:W2:Y:S01]  /*5da0*/  LDC.64 R2, c[0x4][R2] ;  /* 0x0100000002027b82 */ /* 0x000ea20000000a00 */
[----:B------:R-:W-:Y:S02]  /*5db0*/  HFMA2 R12, -RZ, RZ, 0, 5.9604644775390625e-08 ;  /* 0x00000001ff0c7431 */ /* 0x000fe400000001ff */
[----:B------:R-:W-:Y:S02]  /*5dc0*/  IMAD.MOV.U32 R8, RZ, RZ, 0x70 ;  /* 0x00000070ff087424 */ /* 0x000fe400078e00ff */
[----:B------:R-:W-:Y:S01]  /*5dd0*/  IMAD.MOV.U32 R13, RZ, RZ, RZ ;  /* 0x000000ffff0d7224 */ /* 0x000fe200078e00ff */
[----:B------:R-:W3:Y:S01]  /*5de0*/  LDCU.64 UR6, c[0x4][0x88] ;  /* 0x01001100ff0677ac */ /* 0x000ee20008000a00 */
[----:B------:R-:W4:Y:S01]  /*5df0*/  LDCU.64 UR4, c[0x4][0x8] ;  /* 0x01000100ff0477ac */ /* 0x000f220008000a00 */
[----:B-1----:R-:W-:Y:S02]  /*5e00*/  MOV R4, UR8 ;  /* 0x0000000800047c02 */ /* 0x002fe40008000f00 */
[----:B------:R-:W-:Y:S02]  /*5e10*/  MOV R5, UR9 ;  /* 0x0000000900057c02 */ /* 0x000fe40008000f00 */
[----:B---3--:R-:W-:Y:S01]  /*5e20*/  MOV R7, UR7 ;  /* 0x0000000700077c02 */ /* 0x008fe20008000f00 */
[----:B------:R-:W-:Y:S01]  /*5e30*/  IMAD.U32 R6, RZ, RZ, UR6 ;  /* 0x00000006ff067e24 */ /* 0x000fe2000f8e00ff */
[----:B----4-:R-:W-:Y:S01]  /*5e40*/  MOV R11, UR5 ;  /* 0x00000005000b7c02 */ /* 0x010fe20008000f00 */
[----:B------:R-:W-:Y:S02]  /*5e50*/  IMAD.U32 R10, RZ, RZ, UR4 ;  /* 0x00000004ff0a7e24 */ /* 0x000fe4000f8e00ff */
[----:B------:R-:W-:Y:S07]  /*5e60*/  LEPC R20, `(.L_x_108) ;  /* 0x000000001014794e */ /* 0x000fee0000000000 */
[----:B--2---:R-:W-:Y:S05]  /*5e70*/  CALL.ABS.NOINC R2 ;  /* 0x0000000002007343 */ /* 0x004fea0003c00000 */
.L_x_108:
[----:B------:R-:W-:Y:S05]  /*5e80*/  BSYNC.RECONVERGENT B6 ;  /* 0x0000000000067941 */ /* 0x000fea0003800200 */
.L_x_107:
[----:B------:R-:W-:Y:S02]  /*5e90*/  ISETP.NE.U32.AND P0, PT, RZ, UR40, PT ;  /* 0x00000028ff007c0c */ /* 0x000fe4000bf05070 */
[C---:B------:R-:W-:Y:S02]  /*5ea0*/  ISETP.NE.U32.AND P1, PT, R92.reuse, RZ, PT ;  /* 0x000000ff5c00720c */ /* 0x040fe40003f25070 */
[----:B------:R-:W-:Y:S02]  /*5eb0*/  ISETP.NE.U32.AND P4, PT, R92, RZ, PT ;  /* 0x000000ff5c00720c */ /* 0x000fe40003f85070 */
[----:B------:R-:W-:Y:S02]  /*5ec0*/  ISETP.NE.AND.EX P0, PT, RZ, UR41, PT, P0 ;  /* 0x00000029ff007c0c */ /* 0x000fe4000bf05300 */
[C---:B------:R-:W-:Y:S02]  /*5ed0*/  ISETP.NE.AND.EX P1, PT, R93.reuse, RZ, PT, P1 ;  /* 0x000000ff5d00720c */ /* 0x040fe40003f25310 */
[----:B------:R-:W-:Y:S02]  /*5ee0*/  ISETP.NE.AND.EX P4, PT, R93, RZ, P0, P4 ;  /* 0x000000ff5d00720c */ /* 0x000fe40000785340 */
[----:B------:R-:W-:Y:S02]  /*5ef0*/  ISETP.NE.U32.AND P5, PT, R88, RZ, PT ;  /* 0x000000ff5800720c */ /* 0x000fe40003fa5070 */
[----:B------:R-:W-:Y:S02]  /*5f00*/  ISETP.NE.U32.AND P3, PT, RZ, UR40, PT ;  /* 0x00000028ff007c0c */ /* 0x000fe4000bf65070 */
[----:B------:R-:W-:Y:S02]  /*5f10*/  PLOP3.LUT P2, PT, PT, PT, PT, 0x8, 0x80 ;  /* 0x000000000080781c */ /* 0x000fe40003f4e170 */
[----:B------:R-:W-:Y:S02]  /*5f20*/  ISETP.NE.AND.EX P5, PT, R89, RZ, PT, P5 ;  /* 0x000000ff5900720c */ /* 0x000fe40003fa5350 */
[----:B------:R-:W-:Y:S03]  /*5f30*/  ISETP.NE.AND.EX P3, PT, RZ, UR41, PT, P3 ;  /* 0x00000029ff007c0c */ /* 0x000fe6000bf65330 */
[----:B------:R-:W-:Y:S01]  /*5f40*/  @!P4 PLOP3.LUT P2, PT, P1, PT, PT, 0x80, 0x8 ;  /* 0x000000000008c81c */ /* 0x000fe20000f4f070 */
[----:B------:R-:W-:Y:S01]  /*5f50*/  @!UPT UIADD3 URZ, UPT, UPT, URZ, URZ, URZ ;  /* 0x000000fffffff290 */ /* 0x000fe2000fffe0ff */
[----:B------:R-:W-:Y:S11]  /*5f60*/  @!P1 BRA `(.L_x_110) ;  /* 0x00000000002c9947 */ /* 0x000ff60003800000 */
[----:B------:R-:W-:Y:S01]  /*5f70*/  ISETP.NE.U32.AND P0, PT, R90, RZ, PT ;  /* 0x000000ff5a00720c */ /* 0x000fe20003f05070 */
[----:B------:R-:W-:Y:S03]  /*5f80*/  IMAD.MOV.U32 R98, RZ, RZ, 0x1 ;  /* 0x00000001ff627424 */ /* 0x000fe600078e00ff */
[----:B------:R-:W-:Y:S11]  /*5f90*/  ISETP.NE.AND.EX P0, PT, R91, RZ, PT, P0 ;  /* 0x000000ff5b00720c */ /* 0x000ff60003f05300 */
[----:B------:R-:W-:Y:S02]  /*5fa0*/  @!UPT UIADD3 URZ, UPT, UPT, URZ, URZ, URZ ;  /* 0x000000fffffff290 */ /* 0x000fe4000fffe0ff */
[----:B------:R-:W1:Y:S01]  /*5fb0*/  @P0 LDC.64 R2, c[0x0][0x888] ;  /* 0x00022200ff020b82 */ /* 0x000e620000000a00 */
[----:B------:R-:W-:Y:S04]  /*5fc0*/  @P0 IMAD R0, R92, UR44, RZ ;  /* 0x0000002c5c000c24 */ /* 0x000fe8000f8e02ff */
[----:B-1----:R-:W-:Y:S04]  /*5fd0*/  @P0 IMAD.WIDE R2, R0, 0x4, R2 ;  /* 0x0000000400020825 */ /* 0x002fe800078e0202 */
[----:B------:R-:W-:Y:S01]  /*5fe0*/  HFMA2 R0, -RZ, RZ, 0, 5.9604644775390625e-08 ;  /* 0x00000001ff007431 */ /* 0x000fe200000001ff */
[----:B-----5:R1:W5:Y:S04]  /*5ff0*/  @P0 LDG.E R49, desc[UR46][R2.64] ;  /* 0x0000002e02310981 */ /* 0x020368000c1e1900 */
[----:B------:R-:W-:Y:S01]  /*6000*/  @!P0 PRMT R98, R0, 0x7610, R98 ;  /* 0x0000761000628816 */ /* 0x000fe20000000062 */
[----:B-1----:R-:W2:Y:S06]  /*6010*/  @!P0 LDC R49, c[0x0][0x880] ;  /* 0x00022000ff318b82 */ /* 0x002eac0000000800 */
.L_x_110:
[----:B------:R-:W-:Y:S05]  /*6020*/  @!P5 BRA `(.L_x_111) ;  /* 0x000000000020d947 */ /* 0x000fea0003800000 */
[----:B------:R-:W-:Y:S04]  /*6030*/  ISETP.NE.U32.AND P0, PT, R86, RZ, PT ;  /* 0x000000ff5600720c */ /* 0x000fe80003f05070 */
[----:B------:R-:W-:Y:S11]  /*6040*/  ISETP.NE.AND.EX P0, PT, R87, RZ, PT, P0 ;  /* 0x000000ff5700720c */ /* 0x000ff60003f05300 */
[----:B------:R-:W-:Y:S02]  /*6050*/  @!UPT UIADD3 URZ, UPT, UPT, URZ, URZ, URZ ;  /* 0x000000fffffff290 */ /* 0x000fe4000fffe0ff */
[----:B------:R-:W1:Y:S01]  /*6060*/  @P0 LDC.64 R2, c[0x0][0x8a8] ;  /* 0x00022a00ff020b82 */ /* 0x000e620000000a00 */
[----:B------:R-:W-:Y:S04]  /*6070*/  @P0 IMAD R0, R88, UR44, RZ ;  /* 0x0000002c58000c24 */ /* 0x000fe8000f8e02ff */
[----:B-1----:R-:W-:Y:S05]  /*6080*/  @P0 IMAD.WIDE R2, R0, 0x4, R2 ;  /* 0x0000000400020825 */ /* 0x002fea00078e0202 */
[----:B-----5:R1:W5:Y:S02]  /*6090*/  @P0 LDG.E R47, desc[UR46][R2.64] ;  /* 0x0000002e022f0981 */ /* 0x020364000c1e1900 */
[----:B-1----:R-:W3:Y:S02]  /*60a0*/  @!P0 LDC R47, c[0x0][0x8a0] ;  /* 0x00022800ff2f8b82 */ /* 0x002ee40000000800 */
.L_x_111:
[----:B--2--5:R-:W-:Y:S01]  /*60b0*/  FSETP.NEU.AND P0, PT, R49, RZ, PT ;  /* 0x000000ff3100720b */ /* 0x024fe20003f0d000 */
[----:B------:R-:W-:Y:S01]  /*60c0*/  USHF.R.S32.HI UR4, URZ, 0x1f, UR44 ;  /* 0x0000001fff047899 */ /* 0x000fe2000801142c */
[----:B------:R-:W-:Y:S01]  /*60d0*/  SEL R3, RZ, 0xffffffff, P3 ;  /* 0xffffffffff037807 */ /* 0x000fe20001800000 */
[----:B------:R-:W-:Y:S01]  /*60e0*/  IMAD.U32 R0, RZ, RZ, UR38 ;  /* 0x00000026ff007e24 */ /* 0x000fe2000f8e00ff */
[----:B------:R-:W-:Y:S01]  /*60f0*/  @!P4 LOP3.LUT P3, RZ, R98, 0xff, RZ, 0xc0, !PT ;  /* 0x000000ff62ffc812 */ /* 0x000fe2000786c0ff */
[----:B------:R-:W1:Y:S01]  /*6100*/  LDCU UR5, c[0x0][0x8c8] ;  /* 0x00011900ff0577ac */ /* 0x000e620008000800 */
[----:B------:R-:W-:Y:S02]  /*6110*/  @!P4 SEL R2, RZ, 0xffffffff, P0 ;  /* 0xffffffffff02c807 */ /* 0x000fe40000000000 */
[----:B------:R-:W-:Y:S01]  /*6120*/  IADD3 R6, P5, PT, R111, UR38, RZ ;  /* 0x000000266f067c10 */ /* 0x000fe2000ffbe0ff */
[----:B------:R-:W-:Y:S01]  /*6130*/  UISETP.NE.U32.AND UP0, UPT, UR42, URZ, UPT ;  /* 0x000000ff2a00728c */ /* 0x000fe2000bf05070 */
[----:B------:R-:W-:Y:S02]  /*6140*/  @P2 SEL R2, R3, R2, !P3 ;  /* 0x0000000203022207 */ /* 0x000fe40005800000 */
[----:B------:R-:W-:Y:S01]  /*6150*/  LEA.HI.X.SX32 R7, R0, RZ, 0x1, P5 ;  /* 0x000000ff00077211 */ /* 0x000fe200028f0eff */
[----:B------:R-:W-:Y:S01]  /*6160*/  IMAD R0, R40, UR4, RZ ;  /* 0x0000000428007c24 */ /* 0x000fe2000f8e02ff */
[----:B------:R-:W-:Y:S01]  /*6170*/  @!P4 LOP3.LUT R2, R2, 0x1, RZ, 0xc0, !PT ;  /* 0x000000010202c812 */ /* 0x000fe200078ec0ff */
[----:B------:R-:W-:Y:S01]  /*6180*/  UISETP.NE.AND.EX UP0, UPT, UR43, URZ, UPT, UP0 ;  /* 0x000000ff2b00728c */ /* 0x000fe2000bf05300 */
[----:B------:R-:W-:Y:S01]  /*6190*/  LOP3.LUT R108, R108, 0x1, RZ, 0x3c, !PT ;  /* 0x000000016c6c7812 */ /* 0x000fe200078e3cff */
[----:B------:R-:W-:Y:S01]  /*61a0*/  IMAD R0, R41, UR44, R0 ;  /* 0x0000002c29007c24 */ /* 0x000fe2000f8e0200 */
[----:B------:R-:W-:Y:S01]  /*61b0*/  ISETP.NE.U32.OR P6, PT, R2, 0x1, P4 ;  /* 0x000000010200780c */ /* 0x000fe200027c5470 */
[----:B------:R-:W-:Y:S03]  /*61c0*/  IMAD.WIDE.U32 R6, R40, UR44, R6 ;  /* 0x0000002c28067c25 */ /* 0x000fe6000f8e0006 */
[----:B------:R-:W-:Y:S01]  /*61d0*/  P2R R117, PR, RZ, 0x40 ;  /* 0x00000040ff757803 */ /* 0x000fe20000000000 */
[----:B------:R-:W-:Y:S01]  /*61e0*/  IMAD.IADD R0, R7, 0x1, R0 ;  /* 0x0000000107007824 */ /* 0x000fe200078e0200 */
[C---:B------:R-:W-:Y:S01]  /*61f0*/  LEA R4, P2, R6.reuse, UR42, 0x1 ;  /* 0x0000002a06047c11 */ /* 0x040fe2000f8408ff */
[----:B-1----:R-:W-:Y:S03]  /*6200*/  IMAD.U32 R2, RZ, RZ, UR5 ;  /* 0x00000005ff027e24 */ /* 0x002fe6000f8e00ff */
[----:B------:R-:W-:Y:S03]  /*6210*/  LEA.HI.X R5, R6, UR43, R0, 0x1, P2 ;  /* 0x0000002b06057c11 */ /* 0x000fe600090f0c00 */
[----:B------:R-:W-:Y:S01]  /*6220*/  @P6 SHF.L.U32 R0, R108, 0x1f, RZ ;  /* 0x0000001f6c006819 */ /* 0x000fe200000006ff */
[----:B------:R-:W-:Y:S06]  /*6230*/  BRA.U !UP0, `(.L_x_112) ;  /* 0x0000000108187547 */ /* 0x000fec000b800000 */
[----:B------:R-:W-:Y:S01]  /*6240*/  ISETP.LE.AND P2, PT, R100, UR37, PT ;  /* 0x0000002564007c0c */ /* 0x000fe2000bf43270 */
[----:B------:R-:W-:Y:S05]  /*6250*/  VIADD R2, R111, UR38 ;  /* 0x000000266f027c36 */ /* 0x000fea0008000000 */
[----:B------:R-:W-:Y:S02]  /*6260*/  ISETP.GE.OR P2, PT, R2, UR49, P2 ;  /* 0x0000003102007c0c */ /* 0x000fe40009746670 */
[----:B------:R-:W-:Y:S11]  /*6270*/  PRMT R2, RZ, 0x7610, R2 ;  /* 0x00007610ff027816 */ /* 0x000ff60000000002 */
[----:B------:R-:W2:Y:S02]  /*6280*/  @!P2 LDG.E.U16 R2, desc[UR46][R4.64] ;  /* 0x0000002e0402a981 */ /* 0x000ea4000c1e1500 */
[----:B--2---:R-:W-:Y:S07]  /*6290*/  HADD2.F32 R2, -RZ, R2.H0_H0 ;  /* 0x20000002ff027230 */ /* 0x004fee0000004100 */
.L_x_112:
[----:B------:R1:W2:Y:S01]  /*62a0*/  @P6 SYNCS.PHASECHK.TRANS64.TRYWAIT P3, [UR48+0x80], R0 ;  /* 0x00008000ff0065a7 */ /* 0x0002a20008061130 */
[----:B------:R-:W-:Y:S01]  /*62b0*/  LEA R120, R84, UR48, 0x3 ;  /* 0x0000003054787c11 */ /* 0x000fe2000f8e18ff */
[----:B------:R-:W-:Y:S01]  /*62c0*/  BSSY B1, `(.L_x_113) ;  /* 0x000002d000017945 */ /* 0x000fe20003800000 */
[----:B------:R-:W-:Y:S01]  /*62d0*/  LOP3.LUT P4, R118, R98, 0xff, RZ, 0xc0, !PT ;  /* 0x000000ff62767812 */ /* 0x000fe2000788c0ff */
[----:B------:R-:W-:Y:S01]  /*62e0*/  IMAD.MOV.U32 R61, RZ, RZ, 0x1 ;  /* 0x00000001ff3d7424 */ /* 0x000fe200078e00ff */
[----:B------:R-:W-:Y:S01]  /*62f0*/  SEL R4, RZ, 0xffffffff, P0 ;  /* 0xffffffffff047807 */ /* 0x000fe20000000000 */
[----:B------:R-:W-:Y:S01]  /*6300*/  IMAD R51, R84, 0x80, R85 ;  /* 0x0000008054337824 */ /* 0x000fe200078e0255 */
[----:B------:R-:W-:Y:S01]  /*6310*/  CS2R R82, SRZ ;  /* 0x0000000000527805 */ /* 0x000fe2000001ff00 */
[----:B------:R-:W-:Y:S01]  /*6320*/  IMAD R119, R113, -0x10, R110 ;  /* 0xfffffff071777824 */ /* 0x000fe200078e026e */
[----:B------:R-:W-:Y:S01]  /*6330*/  @P1 SEL R4, R3, R4, !P4 ;  /* 0x0000000403041207 */ /* 0x000fe20006000000 */
[----:B------:R-:W-:Y:S01]  /*6340*/  IMAD.MOV.U32 R60, RZ, RZ, RZ ;  /* 0x000000ffff3c7224 */ /* 0x000fe200078e00ff */
[----:B------:R-:W-:Y:S02]  /*6350*/  CS2R R80, SRZ ;  /* 0x0000000000507805 */ /* 0x000fe4000001ff00 */
[----:B------:R-:W-:Y:S02]  /*6360*/  CS2R R74, SRZ ;  /* 0x00000000004a7805 */ /* 0x000fe4000001ff00 */
[----:B------:R-:W-:Y:S02]  /*6370*/  LOP3.LUT R4, R4, 0x1, RZ, 0xc0, !PT ;  /* 0x0000000104047812 */ /* 0x000fe400078ec0ff */
[----:B------:R-:W-:Y:S02]  /*6380*/  CS2R R72, SRZ ;  /* 0x0000000000487805 */ /* 0x000fe4000001ff00 */
[----:B------:R-:W-:Y:S02]  /*6390*/  CS2R R66, SRZ ;  /* 0x0000000000427805 */ /* 0x000fe4000001ff00 */
[----:B------:R-:W-:Y:S02]  /*63a0*/  CS2R R64, SRZ ;  /* 0x0000000000407805 */ /* 0x000fe4000001ff00 */
[----:B------:R-:W-:Y:S02]  /*63b0*/  ISETP.NE.U32.AND P0, PT, R4, 0x1, PT ;  /* 0x000000010400780c */ /* 0x000fe40003f05070 */
[----:B------:R-:W-:Y:S02]  /*63c0*/  CS2R R58, SRZ ;  /* 0x00000000003a7805 */ /* 0x000fe4000001ff00 */
[----:B------:R-:W-:Y:S02]  /*63d0*/  CS2R R56, SRZ ;  /* 0x0000000000387805 */ /* 0x000fe4000001ff00 */
[----:B------:R-:W-:Y:S02]  /*63e0*/  P2R R62, PR, RZ, 0x1 ;  /* 0x00000001ff3e7803 */ /* 0x000fe40000000000 */
[----:B-1----:R-:W-:Y:S04]  /*63f0*/  SHF.L.U32 R0, R107, 0x1f, RZ ;  /* 0x0000001f6b007819 */ /* 0x002fe800000006ff */
[----:B------:R1:W4:Y:S01]  /*6400*/  SYNCS.PHASECHK.TRANS64.TRYWAIT P2, [R120+URZ+0xf0], R0 ;  /* 0x0000f000780075a7 */ /* 0x00032200080411ff */
[----:B--2---:R-:W-:Y:S01]  /*6410*/  @P6 SEL R61, RZ, 0x1, !P3 ;  /* 0x00000001ff3d6807 */ /* 0x004fe20005800000 */
[----:B-1----:R-:W-:Y:S06]  /*6420*/  @!P6 BRA `(.L_x_114) ;  /* 0x000000000058e947 */ /* 0x002fec0003800000 */
[----:B------:R-:W-:Y:S01]  /*6430*/  IMAD.MOV.U32 R83, RZ, RZ, RZ ;  /* 0x000000ffff537224 */ /* 0x000fe200078e00ff */
[----:B------:R-:W-:Y:S01]  /*6440*/  ISETP.NE.AND P0, PT, R61, RZ, PT ;  /* 0x000000ff3d00720c */ /* 0x000fe20003f05270 */
[----:B------:R-:W-:Y:S01]  /*6450*/  BSSY B0, `(.L_x_115) ;  /* 0x000000c000007945 */ /* 0x000fe20003800000 */
[----:B------:R-:W-:Y:S02]  /*6460*/  CS2R R58, SRZ ;  /* 0x00000000003a7805 */ /* 0x000fe4000001ff00 */
[----:B------:R-:W-:Y:S02]  /*6470*/  CS2R R56, SRZ ;  /* 0x0000000000387805 */ /* 0x000fe4000001ff00 */
[----:B------:R-:W-:Y:S02]  /*6480*/  CS2R R66, SRZ ;  /* 0x0000000000427805 */ /* 0x000fe4000001ff00 */
[----:B------:R-:W-:Y:S02]  /*6490*/  CS2R R64, SRZ ;  /* 0x0000000000407805 */ /* 0x000fe4000001ff00 */
[----:B------:R-:W-:Y:S02]  /*64a0*/  CS2R R74, SRZ ;  /* 0x00000000004a7805 */ /* 0x000fe4000001ff00 */
[----:B------:R-:W-:Y:S02]  /*64b0*/  CS2R R72, SRZ ;  /* 0x0000000000487805 */ /* 0x000fe4000001ff00 */
[----:B------:R-:W-:Y:S01]  /*64c0*/  CS2R R80, SRZ ;  /* 0x0000000000507805 */ /* 0x000fe2000001ff00 */
[----:B------:R-:W-:Y:S06]  /*64d0*/  @P0 BRA `(.L_x_116) ;  /* 0x00000000000c0947 */ /* 0x000fec0003800000 */
[----:B------:R-:W-:Y:S04]  /*64e0*/  SHF.L.U32 R4, R108, 0x1f, RZ ;  /* 0x0000001f6c047819 */ /* 0x000fe800000006ff */
[----:B------:R-:W1:Y:S02]  /*64f0*/  SYNCS.PHASECHK.TRANS64.TRYWAIT P0, [UR48+0x80], R4 ;  /* 0x00008004ff0075a7 */ /* 0x000e640008001130 */
[----:B-1----:R-:W-:Y:S05]  /*6500*/  @!P0 BRA `(.L_x_117) ;  /* 0x0000004000188947 */ /* 0x002fea0003800000 */
.L_x_116:
[----:B------:R-:W-:Y:S05]  /*6510*/  BSYNC B0 ;  /* 0x0000000000007941 */ /* 0x000fea0003800000 */
.L_x_115:
[----:B------:R-:W-:Y:S01]  /*6520*/  ISETP.NE.AND P0, PT, R62, RZ, PT ;  /* 0x000000ff3e00720c */ /* 0x000fe20003f05270 */
[----:B------:R-:W-:Y:S11]  /*6530*/  HFMA2 R60, -RZ, RZ, 0, 5.9604644775390625e-08 ;  /* 0x00000001ff3c7431 */ /* 0x000ff600000001ff */
[----:B------:R-:W-:Y:S01]  /*6540*/  @!UPT UIADD3 URZ, UPT, UPT, URZ, URZ, URZ ;  /* 0x000000fffffff290 */ /* 0x000fe2000fffe0ff */
[----:B------:R2:W1:Y:S04]  /*6550*/  @P0 LDS.128 R56, [R112] ;  /* 0x0000000070380984 */ /* 0x0004680000000c00 */
[----:B------:R2:W1:Y:S04]  /*6560*/  @P0 LDS.128 R64, [R110+0x10] ;  /* 0x000010006e400984 */ /* 0x0004680000000c00 */
[----:B------:R2:W1:Y:S04]  /*6570*/  @P0 LDS.128 R72, [R109+0x20] ;  /* 0x000020006d480984 */ /* 0x0004680000000c00 */
[----:B------:R2:W1:Y:S02]  /*6580*/  @P0 LDS.128 R80, [R119+0x30] ;  /* 0x0000300077500984 */ /* 0x0004640000000c00 */
.L_x_114:
[----:B------:R-:W-:Y:S05]  /*6590*/  BSYNC B1 ;  /* 0x0000000000017941 */ /* 0x000fea0003800000 */
.L_x_113:
[----:B-1----:R-:W-:Y:S04]  /*65a0*/  SHF.R.U32.HI R3, RZ, 0x15, R51 ;  /* 0x00000015ff037819 */ /* 0x002fe80000011633 */
[----:B------:R-:W-:Y:S01]  /*65b0*/  LOP3.LUT P0, RZ, R3, 0x3, R103, 0x48, !PT ;  /* 0x0000000303ff7812 */ /* 0x000fe20007804867 */
[----:B------:R-:W-:Y:S01]  /*65c0*/  @!UPT UIADD3 URZ, UPT, UPT, URZ, URZ, URZ ;  /* 0x000000fffffff290 */ /* 0x000fe2000fffe0ff */
[----:B----4-:R-:W-:Y:S11]  /*65d0*/  @P2 BRA `(.L_x_118) ;  /* 0x0000000000082947 */ /* 0x010ff60003800000 */
[----:B------:R-:W1:Y:S02]  /*65e0*/  SYNCS.PHASECHK.TRANS64.TRYWAIT P1, [R120+URZ+0xf0], R0 ;  /* 0x0000f000780075a7 */ /* 0x000e6400080211ff */
[----:B-1----:R-:W-:Y:S05]  /*65f0*/  @!P1 BRA `(.L_x_119) ;  /* 0x0000003c00f49947 */ /* 0x002fea0003800000 */
.L_x_118:
[----:B------:R-:W-:Y:S05]  /*6600*/  @!P0 BRA `(.L_x_120) ;  /* 0x0000000000408947 */ /* 0x000fea0003800000 */
[----:B------:R-:W4:Y:S01]  /*6610*/  LDCU.64 UR8, c[0x4][0x70] ;  /* 0x01000e00ff0877ac */ /* 0x000f220008000a00 */
[----:B------:R-:W-:Y:S01]  /*6620*/  MOV R15, 0x0 ;  /* 0x00000000000f7802 */ /* 0x000fe20000000f00 */
[----:B------:R-:W-:Y:S02]  /*6630*/  HFMA2 R12, -RZ, RZ, 0, 5.9604644775390625e-08 ;  /* 0x00000001ff0c7431 */ /* 0x000fe400000001ff */
[----:B------:R-:W-:Y:S02]  /*6640*/  IMAD.MOV.U32 R8, RZ, RZ, 0x192 ;  /* 0x00000192ff087424 */ /* 0x000fe400078e00ff */
[----:B------:R-:W-:Y:S01]  /*6650*/  IMAD.MOV.U32 R13, RZ, RZ, RZ ;  /* 0x000000ffff0d7224 */ /* 0x000fe200078e00ff */
[----:B------:R-:W5:Y:S01]  /*6660*/  LDCU.64 UR6, c[0x4][0x78] ;  /* 0x01000f00ff0677ac */ /* 0x000f620008000a00 */
[----:B------:R-:W1:Y:S01]  /*6670*/  LDC.64 R14, c[0x4][R15] ;  /* 0x010000000f0e7b82 */ /* 0x000e620000000a00 */
[----:B------:R-:W2:Y:S01]  /*6680*/  LDCU.64 UR4, c[0x4][0x10] ;  /* 0x01000200ff0477ac */ /* 0x000ea20008000a00 */
[----:B----4-:R-:W-:Y:S01]  /*6690*/  MOV R5, UR9 ;  /* 0x0000000900057c02 */ /* 0x010fe20008000f00 */
[----:B------:R-:W-:Y:S01]  /*66a0*/  IMAD.U32 R4, RZ, RZ, UR8 ;  /* 0x00000008ff047e24 */ /* 0x000fe2000f8e00ff */
[----:B-----5:R-:W-:Y:S01]  /*66b0*/  MOV R7, UR7 ;  /* 0x0000000700077c02 */ /* 0x020fe20008000f00 */
[----:B------:R-:W-:Y:S01]  /*66c0*/  IMAD.U32 R6, RZ, RZ, UR6 ;  /* 0x00000006ff067e24 */ /* 0x000fe2000f8e00ff */
[----:B--2---:R-:W-:Y:S01]  /*66d0*/  MOV R11, UR5 ;  /* 0x00000005000b7c02 */ /* 0x004fe20008000f00 */
[----:B------:R-:W-:Y:S02]  /*66e0*/  IMAD.U32 R10, RZ, RZ, UR4 ;  /* 0x00000004ff0a7e24 */ /* 0x000fe4000f8e00ff */
[----:B------:R-:W-:Y:S07]  /*66f0*/  LEPC R20, `(.L_x_120) ;  /* 0x000000001014794e */ /* 0x000fee0000000000 */
[----:B-1-3--:R-:W-:Y:S05]  /*6700*/  CALL.ABS.NOINC R14 ;  /* 0x000000000e007343 */ /* 0x00afea0003c00000 */
.L_x_120:
[----:B------:R-:W-:Y:S05]  /*6710*/  WARPSYNC.ALL ;  /* 0x0000000000007948 */ /* 0x000fea0003800000 */
[----:B------:R-:W-:Y:S01]  /*6720*/  R2UR UR4, R51 ;  /* 0x00000000330472ca */ /* 0x000fe200000e0000 */
[--C-:B------:R-:W-:Y:S01]  /*6730*/  HADD2.F32 R48, -RZ, R56.reuse.H0_H0 ;  /* 0x20000038ff307230 */ /* 0x100fe20000004100 */
[----:B------:R-:W-:Y:S01]  /*6740*/  ISETP.NE.AND P0, PT, R114, RZ, PT ;  /* 0x000000ff7200720c */ /* 0x000fe20003f05270 */
[----:B------:R-:W-:Y:S01]  /*6750*/  HADD2.F32 R50, -RZ, R56.H1_H1 ;  /* 0x30000038ff327230 */ /* 0x000fe20000004100 */
[----:B------:R-:W-:Y:S09]  /*6760*/  BSSY.RECONVERGENT B0, `(.L_x_121) ;  /* 0x0000086000007945 */ /* 0x000ff20003800200 */
[----:B------:R-:W1:Y:S02]  /*6770*/  LDTM.x32 R4, tmem[UR4] ;  /* 0x00000004000479ee */ /* 0x000e6400082c0000 */
[C-C-:B-1-3--:R-:W-:Y:S01]  /*6780*/  FFMA R0, R47.reuse, R4, R2.reuse ;  /* 0x000000042f007223 */ /* 0x14afe20000000002 */
[C-C-:B------:R-:W-:Y:S01]  /*6790*/  FFMA R3, R47.reuse, R5, R2.reuse ;  /* 0x000000052f037223 */ /* 0x140fe20000000002 */
        /* <DEDUP_REMOVED lines=27> */
[--C-:B------:R-:W-:Y:S02]  /*6950*/  HADD2.F32 R32, -RZ, R57.reuse.H0_H0 ;  /* 0x20000039ff207230 */ /* 0x100fe40000004100 */
[C-C-:B------:R-:W-:Y:S01]  /*6960*/  FFMA R29, R47.reuse, R33, R2.reuse ;  /* 0x000000212f1d7223 */ /* 0x140fe20000000002 */
[----:B------:R-:W-:Y:S02]  /*6970*/  HADD2.F32 R33, -RZ, R57.H1_H1 ;  /* 0x30000039ff217230 */ /* 0x000fe40000004100 */
[C-C-:B------:R-:W-:Y:S01]  /*6980*/  FFMA R34, R47.reuse, R34, R2.reuse ;  /* 0x000000222f227223 */ /* 0x140fe20000000002 */
[----:B------:R-:W-:Y:S01]  /*6990*/  FFMA R35, R47, R35, R2 ;  /* 0x000000232f237223 */ /* 0x000fe20000000002 */
[C---:B------:R-:W-:Y:S01]  /*69a0*/  FFMA R0, R49.reuse, R48, R0 ;  /* 0x0000003031007223 */ /* 0x040fe20000000000 */
[--C-:B------:R-:W-:Y:S02]  /*69b0*/  HADD2.F32 R48, -RZ, R58.reuse.H0_H0 ;  /* 0x2000003aff307230 */ /* 0x100fe40000004100 */
[C---:B------:R-:W-:Y:S01]  /*69c0*/  FFMA R3, R49.reuse, R50, R3 ;  /* 0x0000003231037223 */ /* 0x040fe20000000003 */
[C---:B------:R-:W-:Y:S01]  /*69d0*/  FFMA R6, R49.reuse, R32, R6 ;  /* 0x0000002031067223 */ /* 0x040fe20000000006 */
[----:B------:R-:W-:Y:S02]  /*69e0*/  HADD2.F32 R32, -RZ, R58.H1_H1 ;  /* 0x3000003aff207230 */ /* 0x000fe40000004100 */
[C---:B------:R-:W-:Y:S01]  /*69f0*/  FFMA R7, R49.reuse, R33, R7 ;  /* 0x0000002131077223 */ /* 0x040fe20000000007 */
[----:B------:R-:W-:Y:S01]  /*6a00*/  FFMA R4, R49, R48, R4 ;  /* 0x0000003031047223 */ /* 0x000fe20000000004 */
[----:B------:R-:W-:Y:S01]  /*6a10*/  F2FP.F16.F32.PACK_AB R52, R3, R0 ;  /* 0x000000000334723e */ /* 0x000fe200000000ff */
[--C-:B------:R-:W-:Y:S02]  /*6a20*/  HADD2.F32 R0, -RZ, R59.reuse.H0_H0 ;  /* 0x2000003bff007230 */ /* 0x100fe40000004100 */
[----:B------:R-:W-:Y:S01]  /*6a30*/  FFMA R5, R49, R32, R5 ;  /* 0x0000002031057223 */ /* 0x000fe20000000005 */
[----:B------:R-:W-:Y:S01]  /*6a40*/  HADD2.F32 R3, -RZ, R59.H1_H1 ;  /* 0x3000003bff037230 */ /* 0x000fe20000004100 */
[----:B------:R-:W-:Y:S01]  /*6a50*/  F2FP.F16.F32.PACK_AB R53, R7, R6 ;  /* 0x000000060735723e */ /* 0x000fe200000000ff */
[----:B------:R-:W-:Y:S02]  /*6a60*/  HADD2.F32 R6, -RZ, R83.H1_H1 ;  /* 0x30000053ff067230 */ /* 0x000fe40000004100 */
[C---:B------:R-:W-:Y:S01]  /*6a70*/  FFMA R10, R49.reuse, R0, R10 ;  /* 0x00000000310a7223 */ /* 0x040fe2000000000a */
[--C-:B------:R-:W-:Y:S02]  /*6a80*/  HADD2.F32 R0, -RZ, R64.reuse.H0_H0 ;  /* 0x20000040ff007230 */ /* 0x100fe40000004100 */
[----:B------:R-:W-:Y:S01]  /*6a90*/  FFMA R11, R49, R3, R11 ;  /* 0x00000003310b7223 */ /* 0x000fe2000000000b */
[----:B------:R-:W-:Y:S01]  /*6aa0*/  F2FP.F16.F32.PACK_AB R54, R5, R4 ;  /* 0x000000040536723e */ /* 0x000fe200000000ff */
[----:B------:R-:W-:Y:S02]  /*6ab0*/  HADD2.F32 R3, -RZ, R64.H1_H1 ;  /* 0x30000040ff037230 */ /* 0x000fe40000004100 */
[----:B------:R-:W-:Y:S01]  /*6ac0*/  FFMA R8, R49, R0, R8 ;  /* 0x0000000031087223 */ /* 0x000fe20000000008 */
[--C-:B------:R-:W-:Y:S01]  /*6ad0*/  HADD2.F32 R4, -RZ, R65.reuse.H0_H0 ;  /* 0x20000041ff047230 */ /* 0x100fe20000004100 */
[----:B------:R-:W-:Y:S01]  /*6ae0*/  F2FP.F16.F32.PACK_AB R55, R11, R10 ;  /* 0x0000000a0b37723e */ /* 0x000fe200000000ff */
[----:B------:R-:W-:Y:S02]  /*6af0*/  HADD2.F32 R0, -RZ, R65.H1_H1 ;  /* 0x30000041ff007230 */ /* 0x000fe40000004100 */
[C---:B------:R-:W-:Y:S01]  /*6b00*/  FFMA R9, R49.reuse, R3, R9 ;  /* 0x0000000331097223 */ /* 0x040fe20000000009 */
[--C-:B------:R-:W-:Y:S02]  /*6b10*/  HADD2.F32 R3, -RZ, R66.reuse.H0_H0 ;  /* 0x20000042ff037230 */ /* 0x100fe40000004100 */
[C---:B------:R-:W-:Y:S01]  /*6b20*/  FFMA R14, R49.reuse, R4, R14 ;  /* 0x00000004310e7223 */ /* 0x040fe2000000000e */
[----:B------:R1:W-:Y:S01]  /*6b30*/  STS.128 [R112], R52 ;  /* 0x0000003470007388 */ /* 0x0003e20000000c00 */
[C---:B------:R-:W-:Y:S01]  /*6b40*/  FFMA R15, R49.reuse, R0, R15 ;  /* 0x00000000310f7223 */ /* 0x040fe2000000000f */
[----:B------:R-:W-:Y:S02]  /*6b50*/  HADD2.F32 R0, -RZ, R66.H1_H1 ;  /* 0x30000042ff007230 */ /* 0x000fe40000004100 */
[----:B------:R-:W-:Y:S01]  /*6b60*/  FFMA R12, R49, R3, R12 ;  /* 0x00000003310c7223 */ /* 0x000fe2000000000c */
[--C-:B------:R-:W-:Y:S01]  /*6b70*/  HADD2.F32 R4, -RZ, R67.reuse.H0_H0 ;  /* 0x20000043ff047230 */ /* 0x100fe20000004100 */
[----:B------:R-:W-:Y:S01]  /*6b80*/  F2FP.F16.F32.PACK_AB R8, R9, R8 ;  /* 0x000000080908723e */ /* 0x000fe200000000ff */
[--C-:B------:R-:W-:Y:S02]  /*6b90*/  HADD2.F32 R3, -RZ, R72.reuse.H0_H0 ;  /* 0x20000048ff037230 */ /* 0x100fe40000004100 */
[C---:B------:R-:W-:Y:S01]  /*6ba0*/  FFMA R13, R49.reuse, R0, R13 ;  /* 0x00000000310d7223 */ /* 0x040fe2000000000d */
[----:B------:R-:W-:Y:S02]  /*6bb0*/  HADD2.F32 R0, -RZ, R67.H1_H1 ;  /* 0x30000043ff007230 */ /* 0x000fe40000004100 */
[----:B------:R-:W-:Y:S01]  /*6bc0*/  FFMA R18, R49, R4, R18 ;  /* 0x0000000431127223 */ /* 0x000fe20000000012 */
[----:B------:R-:W-:Y:S01]  /*6bd0*/  HADD2.F32 R4, -RZ, R72.H1_H1 ;  /* 0x30000048ff047230 */ /* 0x000fe20000004100 */
[----:B------:R-:W-:Y:S01]  /*6be0*/  F2FP.F16.F32.PACK_AB R9, R15, R14 ;  /* 0x0000000e0f09723e */ /* 0x000fe200000000ff */
[----:B------:R-:W-:Y:S02]  /*6bf0*/  HADD2.F32 R5, -RZ, R83.H0_H0 ;  /* 0x20000053ff057230 */ /* 0x000fe40000004100 */
[C---:B------:R-:W-:Y:S01]  /*6c00*/  FFMA R19, R49.reuse, R0, R19 ;  /* 0x0000000031137223 */ /* 0x040fe20000000013 */
[--C-:B------:R-:W-:Y:S02]  /*6c10*/  HADD2.F32 R0, -RZ, R73.reuse.H0_H0 ;  /* 0x20000049ff007230 */ /* 0x100fe40000004100 */
[C---:B------:R-:W-:Y:S01]  /*6c20*/  FFMA R16, R49.reuse, R3, R16 ;  /* 0x0000000331107223 */ /* 0x040fe20000000010 */
[----:B------:R-:W-:Y:S01]  /*6c30*/  FFMA R17, R49, R4, R17 ;  /* 0x0000000431117223 */ /* 0x000fe20000000011 */
[----:B------:R-:W-:Y:S01]  /*6c40*/  HADD2.F32 R3, -RZ, R73.H1_H1 ;  /* 0x30000049ff037230 */ /* 0x000fe20000004100 */
[----:B------:R-:W-:Y:S01]  /*6c50*/  F2FP.F16.F32.PACK_AB R10, R13, R12 ;  /* 0x0000000c0d0a723e */ /* 0x000fe200000000ff */
[----:B------:R-:W-:Y:S01]  /*6c60*/  FFMA R22, R49, R0, R22 ;  /* 0x0000000031167223 */ /* 0x000fe20000000016 */
[--C-:B------:R-:W-:Y:S01]  /*6c70*/  HADD2.F32 R0, -RZ, R74.reuse.H0_H0 ;  /* 0x2000004aff007230 */ /* 0x100fe20000004100 */
[----:B------:R-:W-:Y:S01]  /*6c80*/  F2FP.F16.F32.PACK_AB R11, R19, R18 ;  /* 0x00000012130b723e */ /* 0x000fe200000000ff */
[----:B------:R-:W-:Y:S01]  /*6c90*/  FFMA R23, R49, R3, R23 ;  /* 0x0000000331177223 */ /* 0x000fe20000000017 */
[----:B------:R-:W-:Y:S01]  /*6ca0*/  HADD2.F32 R3, -RZ, R74.H1_H1 ;  /* 0x3000004aff037230 */ /* 0x000fe20000004100 */
[----:B------:R-:W-:Y:S01]  /*6cb0*/  F2FP.F16.F32.PACK_AB R16, R17, R16 ;  /* 0x000000101110723e */ /* 0x000fe200000000ff */
[C---:B------:R-:W-:Y:S01]  /*6cc0*/  FFMA R20, R49.reuse, R0, R20 ;  /* 0x0000000031147223 */ /* 0x040fe20000000014 */
[----:B------:R1:W-:Y:S01]  /*6cd0*/  STS.128 [R110+0x10], R8 ;  /* 0x000010086e007388 */ /* 0x0003e20000000c00 */
[--C-:B------:R-:W-:Y:S02]  /*6ce0*/  HADD2.F32 R4, -RZ, R75.reuse.H0_H0 ;  /* 0x2000004bff047230 */ /* 0x100fe40000004100 */
[----:B------:R-:W-:Y:S01]  /*6cf0*/  FFMA R21, R49, R3, R21 ;  /* 0x0000000331157223 */ /* 0x000fe20000000015 */
[----:B------:R-:W-:Y:S01]  /*6d00*/  HADD2.F32 R0, -RZ, R75.H1_H1 ;  /* 0x3000004bff007230 */ /* 0x000fe20000004100 */
[----:B------:R-:W-:Y:S01]  /*6d10*/  F2FP.F16.F32.PACK_AB R17, R23, R22 ;  /* 0x000000161711723e */ /* 0x000fe200000000ff */
[--C-:B------:R-:W-:Y:S02]  /*6d20*/  HADD2.F32 R3, -RZ, R80.reuse.H0_H0 ;  /* 0x20000050ff037230 */ /* 0x100fe40000004100 */
[C---:B------:R-:W-:Y:S01]  /*6d30*/  FFMA R26, R49.reuse, R4, R26 ;  /* 0x00000004311a7223 */ /* 0x040fe2000000001a */
[--C-:B------:R-:W-:Y:S02]  /*6d40*/  HADD2.F32 R4, -RZ, R81.reuse.H0_H0 ;  /* 0x20000051ff047230 */ /* 0x100fe40000004100 */
[C---:B------:R-:W-:Y:S01]  /*6d50*/  FFMA R27, R49.reuse, R0, R27 ;  /* 0x00000000311b7223 */ /* 0x040fe2000000001b */
[----:B------:R-:W-:Y:S02]  /*6d60*/  HADD2.F32 R0, -RZ, R80.H1_H1 ;  /* 0x30000050ff007230 */ /* 0x000fe40000004100 */
[----:B------:R-:W-:Y:S01]  /*6d70*/  FFMA R24, R49, R3, R24 ;  /* 0x0000000331187223 */ /* 0x000fe20000000018 */
[--C-:B------:R-:W-:Y:S01]  /*6d80*/  HADD2.F32 R3, -RZ, R82.reuse.H0_H0 ;  /* 0x20000052ff037230 */ /* 0x100fe20000004100 */
[----:B------:R-:W-:Y:S01]  /*6d90*/  F2FP.F16.F32.PACK_AB R18, R21, R20 ;  /* 0x000000141512723e */ /* 0x000fe200000000ff */
[C---:B------:R-:W-:Y:S01]  /*6da0*/  FFMA R25, R49.reuse, R0, R25 ;  /* 0x0000000031197223 */ /* 0x040fe20000000019 */
[----:B------:R-:W-:Y:S02]  /*6db0*/  HADD2.F32 R0, -RZ, R81.H1_H1 ;  /* 0x30000051ff007230 */ /* 0x000fe40000004100 */
[----:B------:R-:W-:Y:S01]  /*6dc0*/  FFMA R30, R49, R4, R30 ;  /* 0x00000004311e7223 */ /* 0x000fe2000000001e */
[----:B------:R-:W-:Y:S01]  /*6dd0*/  HADD2.F32 R4, -RZ, R82.H1_H1 ;  /* 0x30000052ff047230 */ /* 0x000fe20000004100 */
[----:B------:R-:W-:Y:S01]  /*6de0*/  F2FP.F16.F32.PACK_AB R19, R27, R26 ;  /* 0x0000001a1b13723e */ /* 0x000fe200000000ff */
[C---:B------:R-:W-:Y:S01]  /*6df0*/  FFMA R31, R49.reuse, R0, R31 ;  /* 0x00000000311f7223 */ /* 0x040fe2000000001f */
[C---:B------:R-:W-:Y:S02]  /*6e00*/  FFMA R28, R49.reuse, R3, R28 ;  /* 0x00000003311c7223 */ /* 0x040fe4000000001c */
[C---:B------:R-:W-:Y:S01]  /*6e10*/  FFMA R29, R49.reuse, R4, R29 ;  /* 0x00000004311d7223 */ /* 0x040fe2000000001d */
[----:B------:R1:W-:Y:S01]  /*6e20*/  STS.128 [R109+0x20], R16 ;  /* 0x000020106d007388 */ /* 0x0003e20000000c00 */
[C---:B------:R-:W-:Y:S01]  /*6e30*/  FFMA R34, R49.reuse, R5, R34 ;  /* 0x0000000531227223 */ /* 0x040fe20000000022 */
[----:B------:R-:W-:Y:S01]  /*6e40*/  FFMA R35, R49, R6, R35 ;  /* 0x0000000631237223 */ /* 0x000fe20000000023 */
[----:B------:R-:W-:Y:S02]  /*6e50*/  F2FP.F16.F32.PACK_AB R24, R25, R24 ;  /* 0x000000181918723e */ /* 0x000fe400000000ff */
[----:B------:R-:W-:Y:S02]  /*6e60*/  F2FP.F16.F32.PACK_AB R25, R31, R30 ;  /* 0x0000001e1f19723e */ /* 0x000fe400000000ff */
[----:B------:R-:W-:Y:S02]  /*6e70*/  F2FP.F16.F32.PACK_AB R26, R29, R28 ;  /* 0x0000001c1d1a723e */ /* 0x000fe400000000ff */
[----:B------:R-:W-:Y:S05]  /*6e80*/  F2FP.F16.F32.PACK_AB R27, R35, R34 ;  /* 0x00000022231b723e */ /* 0x000fea00000000ff */
[----:B------:R1:W-:Y:S01]  /*6e90*/  STS.128 [R119+0x30], R24 ;  /* 0x0000301877007388 */ /* 0x0003e20000000c00 */
[----:B------:R-:W-:Y:S01]  /*6ea0*/  @!PT LDS RZ, [RZ] ;  /* 0x00000000fffff984 */ /* 0x000fe20000000800 */
[----:B------:R-:W-:Y:S01]  /*6eb0*/  @!PT LDS RZ, [RZ] ;  /* 0x00000000fffff984 */ /* 0x000fe20000000800 */
[----:B------:R-:W-:Y:S01]  /*6ec0*/  @!PT LDS RZ, [RZ] ;  /* 0x00000000fffff984 */ /* 0x000fe20000000800 */
[----:B------:R-:W-:Y:S01]  /*6ed0*/  @!PT LDS RZ, [RZ] ;  /* 0x00000000fffff984 */ /* 0x000fe20000000800 */
[----:B------:R3:W-:Y:S07]  /*6ee0*/  MEMBAR.ALL.CTA ;  /* 0x0000000000007992 */ /* 0x0007ee0000008000 */
[----:B---3--:R-:W3:Y:S02]  /*6ef0*/  FENCE.VIEW.ASYNC.S ;  /* 0x00000000000073c6 */ /* 0x008ee40000000000 */
[----:B---3--:R-:W-:Y:S06]  /*6f00*/  BAR.SYNC.DEFER_BLOCKING 0x1, 0x80 ;  /* 0x0042000000007b1d */ /* 0x008fec0000010000 */
[----:B------:R-:W-:Y:S05]  /*6f10*/  @P0 BRA `(.L_x_122) ;  /* 0x0000000000280947 */ /* 0x000fea0003800000 */
[----:B------:R-:W-:Y:S02]  /*6f20*/  UIADD3 UR4, UPT, UPT, UR48, 0x200, URZ ;  /* 0x0000020030047890 */ /* 0x000fe4000fffe0ff */
[----:B------:R-:W-:Y:S01]  /*6f30*/  UIADD3 UR6, UP0, UPT, UR52, 0x680, URZ ;  /* 0x0000068034067890 */ /* 0x000fe2000ff1e0ff */
[----:B------:R-:W-:Y:S03]  /*6f40*/  UMOV UR39, UR44 ;  /* 0x0000002c00277c82 */ /* 0x000fe60008000000 */
[----:B------:R-:W-:Y:S01]  /*6f50*/  MOV R104, UR4 ;  /* 0x0000000400687c02 */ /* 0x000fe20008000f00 */
[----:B------:R-:W-:Y:S03]  /*6f60*/  UIADD3.X UR7, UPT, UPT, URZ, UR53, URZ, UP0, !UPT ;  /* 0x00000035ff077290 */ /* 0x000fe600087fe4ff */
[----:B------:R-:W-:Y:S11]  /*6f70*/  R2UR UR36, R104 ;  /* 0x00000000682472ca */ /* 0x000ff600000e0000 */
[----:B------:R-:W-:Y:S02]  /*6f80*/  @!UPT UIADD3 URZ, UPT, UPT, URZ, URZ, URZ ;  /* 0x000000fffffff290 */ /* 0x000fe4000fffe0ff */
[----:B------:R3:W-:Y:S01]  /*6f90*/  UTMASTG.3D [UR36], [UR6] ;  /* 0x00000024060073b5 */ /* 0x0007e20008010000 */
[----:B------:R0:W-:Y:S01]  /*6fa0*/  UTMACMDFLUSH ;  /* 0x00000000000079b7 */ /* 0x0001e20000000000 */
[----:B---3--:R-:W-:Y:S04]  /*6fb0*/  DEPBAR.LE SB0, 0x1 ;  /* 0x000080400000791a */ /* 0x008fe80000000000 */
.L_x_122:
[----:B------:R-:W-:Y:S05]  /*6fc0*/  BSYNC.RECONVERGENT B0 ;  /* 0x0000000000007941 */ /* 0x000fea0003800200 */
.L_x_121:
[----:B------:R-:W-:Y:S01]  /*6fd0*/  BAR.SYNC.DEFER_BLOCKING 0x1, 0x80 ;  /* 0x0042000000007b1d */ /* 0x000fe20000010000 */
[----:B------:R-:W-:Y:S01]  /*6fe0*/  ISETP.NE.AND P1, PT, R117, RZ, PT ;  /* 0x000000ff7500720c */ /* 0x000fe20003f25270 */
[----:B------:R-:W-:Y:S01]  /*6ff0*/  UISETP.NE.AND UP0, UPT, UR50, URZ, UPT ;  /* 0x000000ff3200728c */ /* 0x000fe2000bf05270 */
[----:B------:R-:W-:Y:S11]  /*7000*/  LEA R3, R60, UR48, 0x3 ;  /* 0x000000303c037c11 */ /* 0x000ff6000f8e18ff */
[----:B------:R-:W-:Y:S01]  /*7010*/  @P1 SHF.L.U32 R4, R108, 0x1f, RZ ;  /* 0x0000001f6c041819 */ /* 0x000fe200000006ff */
[----:B------:R-:W-:Y:S06]  /*7020*/  BRA.U !UP0, `(.L_x_123) ;  /* 0x0000000108247547 */ /* 0x000fec000b800000 */
[----:B------:R-:W-:Y:S01]  /*7030*/  IMAD.U32 R5, RZ, RZ, UR51 ;  /* 0x00000033ff057e24 */ /* 0x000fe2000f8e00ff */
[----:B------:R-:W-:Y:S01]  /*7040*/  MOV R0, UR45 ;  /* 0x0000002d00007c02 */ /* 0x000fe20008000f00 */
[----:B------:R-:W-:Y:S03]  /*7050*/  UIADD3 UR51, UPT, UPT, UR51, 0x1, URZ ;  /* 0x0000000133337890 */ /* 0x000fe6000fffe0ff */
[----:B------:R-:W-:Y:S01]  /*7060*/  @P1 LEA R5, R5, UR48, 0x3 ;  /* 0x0000003005051c11 */ /* 0x000fe2000f8e18ff */
[----:B------:R-:W-:Y:S04]  /*7070*/  UISETP.NE.AND UP0, UPT, UR51, 0x4, UPT ;  /* 0x000000043300788c */ /* 0x000fe8000bf05270 */
[----:B------:R-:W-:Y:S01]  /*7080*/  @P1 VIADD R5, R5, 0xa0 ;  /* 0x000000a005051836 */ /* 0x000fe20000000000 */
[----:B------:R-:W-:Y:S04]  /*7090*/  USEL UR51, UR51, URZ, UP0 ;  /* 0x000000ff33337287 */ /* 0x000fe80008000000 */
[----:B------:R-:W-:Y:S04]  /*70a0*/  @P1 PRMT R0, R0, 0x654, R5 ;  /* 0x0000065400001816 */ /* 0x000fe80000000005 */
[----:B------:R3:W-:Y:S04]  /*70b0*/  @P1 SYNCS.ARRIVE.TRANS64.RED.A1T0 RZ, [R0+URZ], RZ ;  /* 0x000000ff00ff19a7 */ /* 0x0007e800081004ff */
.L_x_123:
[----:B------:R-:W4:Y:S01]  /*70c0*/  @P1 SYNCS.PHASECHK.TRANS64.TRYWAIT P0, [R3+URZ+0x80], R4 ;  /* 0x00008004030015a7 */ /* 0x000f2200080011ff */
[----:B------:R-:W-:Y:S01]  /*70d0*/  BSSY B1, `(.L_x_124) ;  /* 0x0000016000017945 */ /* 0x000fe20003800000 */
[----:B----4-:R-:W-:Y:S03]  /*70e0*/  @P1 SEL R61, RZ, 0x1, !P0 ;  /* 0x00000001ff3d1807 */ /* 0x010fe60004000000 */
[----:B------:R-:W-:Y:S05]  /*70f0*/  @!P1 BRA `(.L_x_125) ;  /* 0x00000000004c9947 */ /* 0x000fea0003800000 */
[----:B------:R-:W-:Y:S01]  /*7100*/  ISETP.NE.AND P0, PT, R61, RZ, PT ;  /* 0x000000ff3d00720c */ /* 0x000fe20003f05270 */
[----:B------:R-:W-:Y:S01]  /*7110*/  BSSY B0, `(.L_x_126) ;  /* 0x000000b000007945 */ /* 0x000fe20003800000 */
[----:B------:R-:W-:Y:S11]  /*7120*/  ISETP.NE.AND P1, PT, R62, RZ, PT ;  /* 0x000000ff3e00720c */ /* 0x000ff60003f25270 */
[----:B------:R-:W-:Y:S02]  /*7130*/  @!UPT UIADD3 URZ, UPT, UPT, URZ, URZ, URZ ;  /* 0x000000fffffff290 */ /* 0x000fe4000fffe0ff */
[C---:B------:R-:W-:Y:S01]  /*7140*/  @P1 IMAD R7, R60.reuse, 0x2000, R112 ;  /* 0x000020003c071824 */ /* 0x040fe200078e0270 */
[C---:B------:R-:W-:Y:S01]  /*7150*/  @P1 LEA R5, R60.reuse, R109, 0xd ;  /* 0x0000006d3c051211 */ /* 0x040fe200078e68ff */
[C---:B------:R-:W-:Y:S02]  /*7160*/  @P1 IMAD R6, R60.reuse, 0x2000, R110 ;  /* 0x000020003c061824 */ /* 0x040fe400078e026e */
[----:B------:R-:W-:Y:S01]  /*7170*/  @P1 IMAD R4, R60, 0x2000, R119 ;  /* 0x000020003c041824 */ /* 0x000fe200078e0277 */
[----:B------:R-:W-:Y:S06]  /*7180*/  @P0 BRA `(.L_x_127) ;  /* 0x00000000000c0947 */ /* 0x000fec0003800000 */
[----:B---3--:R-:W-:Y:S04]  /*7190*/  SHF.L.U32 R0, R108, 0x1f, RZ ;  /* 0x0000001f6c007819 */ /* 0x008fe800000006ff */
[----:B------:R-:W3:Y:S02]  /*71a0*/  SYNCS.PHASECHK.TRANS64.TRYWAIT P0, [R3+URZ+0x80], R0 ;  /* 0x00008000030075a7 */ /* 0x000ee400080011ff */
[----:B---3--:R-:W-:Y:S05]  /*71b0*/  @!P0 BRA `(.L_x_128) ;  /* 0x0000003400188947 */ /* 0x008fea0003800000 */
.L_x_127:
[----:B------:R-:W-:Y:S05]  /*71c0*/  BSYNC B0 ;  /* 0x0000000000007941 */ /* 0x000fea0003800000 */
.L_x_126:
[----:B------:R-:W-:Y:S02]  /*71d0*/  ISETP.NE.AND P0, PT, R62, RZ, PT ;  /* 0x000000ff3e00720c */ /* 0x000fe40003f05270 */
[----:B------:R-:W-:Y:S11]  /*71e0*/  IADD3 R60, PT, PT, R60, 0x1, RZ ;  /* 0x000000013c3c7810 */ /* 0x000ff60007ffe0ff */
[----:B------:R4:W1:Y:S04]  /*71f0*/  @P0 LDS.128 R56, [R7] ;  /* 0x0000000007380984 */ /* 0x0008680000000c00 */
[----:B------:R4:W1:Y:S04]  /*7200*/  @P0 LDS.128 R64, [R6+0x10] ;  /* 0x0000100006400984 */ /* 0x0008680000000c00 */
[----:B------:R4:W1:Y:S04]  /*7210*/  @P0 LDS.128 R72, [R5+0x20] ;  /* 0x0000200005480984 */ /* 0x0008680000000c00 */
[----:B------:R4:W1:Y:S02]  /*7220*/  @P0 LDS.128 R80, [R4+0x30] ;  /* 0x0000300004500984 */ /* 0x0008640000000c00 */
.L_x_125:
[----:B------:R-:W-:Y:S05]  /*7230*/  BSYNC B1 ;  /* 0x0000000000017941 */ /* 0x000fea0003800000 */
.L_x_124:
[----:B---3--:R-:W-:Y:S05]  /*7240*/  VIADD R0, R51, 0x20 ;  /* 0x0000002033007836 */ /* 0x008fea0000000000 */
[----:B------:R-:W-:Y:S04]  /*7250*/  SHF.R.U32.HI R0, RZ, 0x15, R0 ;  /* 0x00000015ff007819 */ /* 0x000fe80000011600 */
[----:B------:R-:W-:Y:S11]  /*7260*/  LOP3.LUT P0, RZ, R0, 0x3, R103, 0x48, !PT ;  /* 0x0000000300ff7812 */ /* 0x000ff60007804867 */
[----:B------:R-:W-:Y:S02]  /*7270*/  @!UPT UIADD3 URZ, UPT, UPT, URZ, URZ, URZ ;  /* 0x000000fffffff290 */ /* 0x000fe4000fffe0ff */
[----:B------:R-:W-:Y:S05]  /*7280*/  @!P0 BRA `(.L_x_129) ;  /* 0x0000000000408947 */ /* 0x000fea0003800000 */
[----:B------:R-:W4:Y:S01]  /*7290*/  LDCU.64 UR8, c[0x4][0x70] ;  /* 0x01000e00ff0877ac */ /* 0x000f220008000a00 */
[----:B------:R-:W-:Y:S01]  /*72a0*/  MOV R15, 0x0 ;  /* 0x00000000000f7802 */ /* 0x000fe20000000f00 */
[----:B------:R-:W-:Y:S02]  /*72b0*/  HFMA2 R12, -RZ, RZ, 0, 5.9604644775390625e-08 ;  /* 0x00000001ff0c7431 */ /* 0x000fe400000001ff */
[----:B-1----:R-:W-:Y:S02]  /*72c0*/  IMAD.MOV.U32 R8, RZ, RZ, 0x192 ;  /* 0x00000192ff087424 */ /* 0x002fe400078e00ff */
[----:B------:R-:W-:Y:S01]  /*72d0*/  IMAD.MOV.U32 R13, RZ, RZ, RZ ;  /* 0x000000ffff0d7224 */ /* 0x000fe200078e00ff */
[----:B------:R-:W1:Y:S01]  /*72e0*/  LDCU.64 UR6, c[0x4][0x78] ;  /* 0x01000f00ff0677ac */ /* 0x000e620008000a00 */
[----:B------:R-:W3:Y:S01]  /*72f0*/  LDC.64 R14, c[0x4][R15] ;  /* 0x010000000f0e7b82 */ /* 0x000ee20000000a00 */
[----:B------:R-:W5:Y:S01]  /*7300*/  LDCU.64 UR4, c[0x4][0x10] ;  /* 0x01000200ff0477ac */ /* 0x000f620008000a00 */
[----:B----4-:R-:W-:Y:S01]  /*7310*/  MOV R5, UR9 ;  /* 0x0000000900057c02 */ /* 0x010fe20008000f00 */
[----:B------:R-:W-:Y:S01]  /*7320*/  IMAD.U32 R4, RZ, RZ, UR8 ;  /* 0x00000008ff047e24 */ /* 0x000fe2000f8e00ff */
[----:B-1----:R-:W-:Y:S01]  /*7330*/  MOV R7, UR7 ;  /* 0x0000000700077c02 */ /* 0x002fe20008000f00 */
[----:B------:R-:W-:Y:S01]  /*7340*/  IMAD.U32 R6, RZ, RZ, UR6 ;  /* 0x00000006ff067e24 */ /* 0x000fe2000f8e00ff */
[----:B-----5:R-:W-:Y:S01]  /*7350*/  MOV R11, UR5 ;  /* 0x00000005000b7c02 */ /* 0x020fe20008000f00 */
[----:B------:R-:W-:Y:S02]  /*7360*/  IMAD.U32 R10, RZ, RZ, UR4 ;  /* 0x00000004ff0a7e24 */ /* 0x000fe4000f8e00ff */
[----:B------:R-:W-:Y:S07]  /*7370*/  LEPC R20, `(.L_x_129) ;  /* 0x000000001014794e */ /* 0x000fee0000000000 */
[----:B--23--:R-:W-:Y:S05]  /*7380*/  CALL.ABS.NOINC R14 ;  /* 0x000000000e007343 */ /* 0x00cfea0003c00000 */
.L_x_129:
[----:B------:R-:W-:Y:S05]  /*7390*/  WARPSYNC.ALL ;  /* 0x0000000000007948 */ /* 0x000fea0003800000 */
[----:B------:R-:W-:Y:S01]  /*73a0*/  R2UR UR4, R51 ;  /* 0x00000000330472ca */ /* 0x000fe200000e0000 */
[--C-:B-1----:R-:W-:Y:S01]  /*73b0*/  HADD2.F32 R48, -RZ, R56.reuse.H0_H0 ;  /* 0x20000038ff307230 */ /* 0x102fe20000004100 */
[----:B------:R-:W-:Y:S01]  /*73c0*/  ISETP.NE.AND P6, PT, R117, RZ, PT ;  /* 0x000000ff7500720c */ /* 0x000fe20003fc5270 */
[----:B------:R-:W-:Y:S01]  /*73d0*/  BSSY.RECONVERGENT B0, `(.L_x_130) ;  /* 0x000008e000007945 */ /* 0x000fe20003800200 */
[----:B------:R-:W-:Y:S02]  /*73e0*/  MOV R50, UR51 ;  /* 0x0000003300327c02 */ /* 0x000fe40008000f00 */
[----:B------:R-:W-:Y:S02]  /*73f0*/  MOV R52, UR45 ;  /* 0x0000002d00347c02 */ /* 0x000fe40008000f00 */
[----:B------:R-:W-:Y:S05]  /*7400*/  ISETP.NE.AND P0, PT, R114, RZ, PT ;  /* 0x000000ff7200720c */ /* 0x000fea0003f05270 */
[----:B----4-:R-:W1:Y:S02]  /*7410*/  LDTM.x32 R4, tmem[UR4+0x20] ;  /* 0x00002004000479ee */ /* 0x010e6400082c0000 */
[----:B------:R-:W-:Y:S04]  /*7420*/  @P6 LEA R50, R50, UR48, 0x3 ;  /* 0x0000003032326c11 */ /* 0x000fe8000f8e18ff */
[----:B------:R-:W-:Y:S01]  /*7430*/  @P6 IADD3 R50, PT, PT, R50, 0xa0, RZ ;  /* 0x000000a032326810 */ /* 0x000fe20007ffe0ff */
[C-C-:B-1----:R-:W-:Y:S01]  /*7440*/  FFMA R0, R47.reuse, R4, R2.reuse ;  /* 0x000000042f007223 */ /* 0x142fe20000000002 */
        /* <DEDUP_REMOVED lines=28> */
[----:B------:R-:W-:Y:S02]  /*7610*/  HADD2.F32 R32, -RZ, R56.H1_H1 ;  /* 0x30000038ff207230 */ /* 0x000fe40000004100 */
[C-C-:B------:R-:W-:Y:S01]  /*7620*/  FFMA R29, R47.reuse, R33, R2.reuse ;  /* 0x000000212f1d7223 */ /* 0x140fe20000000002 */
[--C-:B------:R-:W-:Y:S02]  /*7630*/  HADD2.F32 R33, -RZ, R57.reuse.H0_H0 ;  /* 0x20000039ff217230 */ /* 0x100fe40000004100 */
[C-C-:B------:R-:W-:Y:S01]  /*7640*/  FFMA R34, R47.reuse, R34, R2.reuse ;  /* 0x000000222f227223 */ /* 0x140fe20000000002 */
[----:B------:R-:W-:Y:S01]  /*7650*/  FFMA R35, R47, R35, R2 ;  /* 0x000000232f237223 */ /* 0x000fe20000000002 */
[C---:B------:R-:W-:Y:S01]  /*7660*/  FFMA R0, R49.reuse, R48, R0 ;  /* 0x0000003031007223 */ /* 0x040fe20000000000 */
[C---:B------:R-:W-:Y:S01]  /*7670*/  FFMA R3, R49.reuse, R32, R3 ;  /* 0x0000002031037223 */ /* 0x040fe20000000003 */
[----:B------:R-:W-:Y:S01]  /*7680*/  HADD2.F32 R32, -RZ, R57.H1_H1 ;  /* 0x30000039ff207230 */ /* 0x000fe20000004100 */
[----:B------:R-:W-:Y:S01]  /*7690*/  @P6 PRMT R48, R52, 0x654, R50 ;  /* 0x0000065434306816 */ /* 0x000fe20000000032 */
[----:B------:R-:W-:Y:S01]  /*76a0*/  FFMA R6, R49, R33, R6 ;  /* 0x0000002131067223 */ /* 0x000fe20000000006 */
[--C-:B------:R-:W-:Y:S01]  /*76b0*/  HADD2.F32 R33, -RZ, R58.reuse.H0_H0 ;  /* 0x2000003aff217230 */ /* 0x100fe20000004100 */
[----:B------:R-:W-:Y:S01]  /*76c0*/  F2FP.F16.F32.PACK_AB R52, R3, R0 ;  /* 0x000000000334723e */ /* 0x000fe200000000ff */
[----:B------:R-:W-:Y:S02]  /*76d0*/  HADD2.F32 R0, -RZ, R58.H1_H1 ;  /* 0x3000003aff007230 */ /* 0x000fe40000004100 */
[C---:B------:R-:W-:Y:S01]  /*76e0*/  FFMA R7, R49.reuse, R32, R7 ;  /* 0x0000002031077223 */ /* 0x040fe20000000007 */
[--C-:B------:R-:W-:Y:S02]  /*76f0*/  HADD2.F32 R3, -RZ, R59.reuse.H0_H0 ;  /* 0x2000003bff037230 */ /* 0x100fe40000004100 */
[C---:B------:R-:W-:Y:S01]  /*7700*/  FFMA R4, R49.reuse, R33, R4 ;  /* 0x0000002131047223 */ /* 0x040fe20000000004 */
[----:B------:R-:W-:Y:S02]  /*7710*/  HADD2.F32 R32, -RZ, R59.H1_H1 ;  /* 0x3000003bff207230 */ /* 0x000fe40000004100 */
[C---:B------:R-:W-:Y:S01]  /*7720*/  FFMA R5, R49.reuse, R0, R5 ;  /* 0x0000000031057223 */ /* 0x040fe20000000005 */
[--C-:B------:R-:W-:Y:S02]  /*7730*/  HADD2.F32 R0, -RZ, R64.reuse.H0_H0 ;  /* 0x20000040ff007230 */ /* 0x100fe40000004100 */
[C---:B------:R-:W-:Y:S01]  /*7740*/  FFMA R10, R49.reuse, R3, R10 ;  /* 0x00000003310a7223 */ /* 0x040fe2000000000a */
[----:B------:R-:W-:Y:S02]  /*7750*/  HADD2.F32 R3, -RZ, R64.H1_H1 ;  /* 0x30000040ff037230 */ /* 0x000fe40000004100 */
[----:B------:R-:W-:Y:S01]  /*7760*/  FFMA R11, R49, R32, R11 ;  /* 0x00000020310b7223 */ /* 0x000fe2000000000b */
[----:B------:R-:W-:Y:S01]  /*7770*/  F2FP.F16.F32.PACK_AB R54, R5, R4 ;  /* 0x000000040536723e */ /* 0x000fe200000000ff */
[C---:B------:R-:W-:Y:S01]  /*7780*/  FFMA R8, R49.reuse, R0, R8 ;  /* 0x0000000031087223 */ /* 0x040fe20000000008 */
[--C-:B------:R-:W-:Y:S02]  /*7790*/  HADD2.F32 R4, -RZ, R65.reuse.H0_H0 ;  /* 0x20000041ff047230 */ /* 0x100fe40000004100 */
[----:B------:R-:W-:Y:S01]  /*77a0*/  FFMA R9, R49, R3, R9 ;  /* 0x0000000331097223 */ /* 0x000fe20000000009 */
[----:B------:R-:W-:Y:S01]  /*77b0*/  HADD2.F32 R0, -RZ, R65.H1_H1 ;  /* 0x30000041ff007230 */ /* 0x000fe20000004100 */
[----:B------:R-:W-:Y:S01]  /*77c0*/  F2FP.F16.F32.PACK_AB R53, R7, R6 ;  /* 0x000000060735723e */ /* 0x000fe200000000ff */
[--C-:B------:R-:W-:Y:S02]  /*77d0*/  HADD2.F32 R3, -RZ, R66.reuse.H0_H0 ;  /* 0x20000042ff037230 */ /* 0x100fe40000004100 */
[C---:B------:R-:W-:Y:S01]  /*77e0*/  FFMA R14, R49.reuse, R4, R14 ;  /* 0x00000004310e7223 */ /* 0x040fe2000000000e */
[----:B------:R-:W-:Y:S02]  /*77f0*/  HADD2.F32 R4, -RZ, R66.H1_H1 ;  /* 0x30000042ff047230 */ /* 0x000fe40000004100 */
[C---:B------:R-:W-:Y:S01]  /*7800*/  FFMA R15, R49.reuse, R0, R15 ;  /* 0x00000000310f7223 */ /* 0x040fe2000000000f */
[--C-:B------:R-:W-:Y:S02]  /*7810*/  HADD2.F32 R0, -RZ, R67.reuse.H0_H0 ;  /* 0x20000043ff007230 */ /* 0x100fe40000004100 */
[C---:B------:R-:W-:Y:S01]  /*7820*/  FFMA R12, R49.reuse, R3, R12 ;  /* 0x00000003310c7223 */ /* 0x040fe2000000000c */
[----:B------:R-:W-:Y:S02]  /*7830*/  HADD2.F32 R3, -RZ, R67.H1_H1 ;  /* 0x30000043ff037230 */ /* 0x000fe40000004100 */
[C---:B------:R-:W-:Y:S01]  /*7840*/  FFMA R13, R49.reuse, R4, R13 ;  /* 0x00000004310d7223 */ /* 0x040fe2000000000d */
[----:B------:R-:W-:Y:S02]  /*7850*/  HADD2.F32 R4, -RZ, R73.H0_H0 ;  /* 0x20000049ff047230 */ /* 0x000fe40000004100 */
[C---:B------:R-:W-:Y:S01]  /*7860*/  FFMA R18, R49.reuse, R0, R18 ;  /* 0x0000000031127223 */ /* 0x040fe20000000012 */
[--C-:B------:R-:W-:Y:S02]  /*7870*/  HADD2.F32 R0, -RZ, R72.reuse.H0_H0 ;  /* 0x20000048ff007230 */ /* 0x100fe40000004100 */
[----:B------:R-:W-:Y:S01]  /*7880*/  FFMA R19, R49, R3, R19 ;  /* 0x0000000331137223 */ /* 0x000fe20000000013 */
[----:B------:R-:W-:Y:S01]  /*7890*/  HADD2.F32 R3, -RZ, R72.H1_H1 ;  /* 0x30000048ff037230 */ /* 0x000fe20000004100 */
[----:B------:R-:W-:Y:S01]  /*78a0*/  F2FP.F16.F32.PACK_AB R55, R11, R10 ;  /* 0x0000000a0b37723e */ /* 0x000fe200000000ff */
[----:B------:R-:W-:Y:S02]  /*78b0*/  HADD2.F32 R5, -RZ, R81.H0_H0 ;  /* 0x20000051ff057230 */ /* 0x000fe40000004100 */
[C---:B------:R-:W-:Y:S01]  /*78c0*/  FFMA R16, R49.reuse, R0, R16 ;  /* 0x0000000031107223 */ /* 0x040fe20000000010 */
[----:B------:R-:W-:Y:S02]  /*78d0*/  HADD2.F32 R0, -RZ, R73.H1_H1 ;  /* 0x30000049ff007230 */ /* 0x000fe40000004100 */
[C---:B------:R-:W-:Y:S01]  /*78e0*/  FFMA R17, R49.reuse, R3, R17 ;  /* 0x0000000331117223 */ /* 0x040fe20000000011 */
[----:B------:R1:W-:Y:S01]  /*78f0*/  STS.128 [R112+0x2000], R52 ;  /* 0x0020003470007388 */ /* 0x0003e20000000c00 */
[C---:B------:R-:W-:Y:S01]  /*7900*/  FFMA R22, R49.reuse, R4, R22 ;  /* 0x0000000431167223 */ /* 0x040fe20000000016 */
        /* <DEDUP_REMOVED lines=10> */
[----:B------:R-:W-:Y:S01]  /*79b0*/  HADD2.F32 R4, -RZ, R80.H1_H1 ;  /* 0x30000050ff047230 */ /* 0x000fe20000004100 */
[----:B------:R-:W-:Y:S01]  /*79c0*/  F2FP.F16.F32.PACK_AB R9, R15, R14 ;  /* 0x0000000e0f09723e */ /* 0x000fe200000000ff */
[----:B------:R-:W-:Y:S01]  /*79d0*/  HADD2.F32 R6, -RZ, R83.H1_H1 ;  /* 0x30000053ff067230 */ /* 0x000fe20000004100 */
[----:B------:R-:W-:Y:S01]  /*79e0*/  F2FP.F16.F32.PACK_AB R10, R13, R12 ;  /* 0x0000000c0d0a723e */ /* 0x000fe200000000ff */
[----:B------:R-:W-:Y:S01]  /*79f0*/  FFMA R27, R49, R0, R27 ;  /* 0x00000000311b7223 */ /* 0x000fe2000000001b */
[----:B------:R-:W-:Y:S01]  /*7a00*/  F2FP.F16.F32.PACK_AB R11, R19, R18 ;  /* 0x00000012130b723e */ /* 0x000fe200000000ff */
[C---:B------:R-:W-:Y:S01]  /*7a10*/  FFMA R24, R49.reuse, R3, R24 ;  /* 0x0000000331187223 */ /* 0x040fe20000000018 */
[----:B------:R-:W-:Y:S02]  /*7a20*/  HADD2.F32 R0, -RZ, R81.H1_H1 ;  /* 0x30000051ff007230 */ /* 0x000fe40000004100 */
[C---:B------:R-:W-:Y:S01]  /*7a30*/  FFMA R25, R49.reuse, R4, R25 ;  /* 0x0000000431197223 */ /* 0x040fe20000000019 */
[--C-:B------:R-:W-:Y:S01]  /*7a40*/  HADD2.F32 R3, -RZ, R82.reuse.H0_H0 ;  /* 0x20000052ff037230 */ /* 0x100fe20000004100 */
[----:B------:R1:W-:Y:S01]  /*7a50*/  STS.128 [R110+0x2010], R8 ;  /* 0x002010086e007388 */ /* 0x0003e20000000c00 */
[----:B------:R-:W-:Y:S01]  /*7a60*/  FFMA R30, R49, R5, R30 ;  /* 0x00000005311e7223 */ /* 0x000fe2000000001e */
[----:B------:R-:W-:Y:S01]  /*7a70*/  HADD2.F32 R4, -RZ, R82.H1_H1 ;  /* 0x30000052ff047230 */ /* 0x000fe20000004100 */
[----:B------:R-:W-:Y:S01]  /*7a80*/  F2FP.F16.F32.PACK_AB R16, R17, R16 ;  /* 0x000000101110723e */ /* 0x000fe200000000ff */
[----:B------:R-:W-:Y:S02]  /*7a90*/  HADD2.F32 R5, -RZ, R83.H0_H0 ;  /* 0x20000053ff057230 */ /* 0x000fe40000004100 */
[----:B------:R-:W-:Y:S01]  /*7aa0*/  FFMA R31, R49, R0, R31 ;  /* 0x00000000311f7223 */ /* 0x000fe2000000001f */
[----:B------:R-:W-:Y:S01]  /*7ab0*/  F2FP.F16.F32.PACK_AB R17, R23, R22 ;  /* 0x000000161711723e */ /* 0x000fe200000000ff */
[----:B------:R-:W-:Y:S01]  /*7ac0*/  FFMA R28, R49, R3, R28 ;  /* 0x00000003311c7223 */ /* 0x000fe2000000001c */
[----:B------:R-:W-:Y:S01]  /*7ad0*/  F2FP.F16.F32.PACK_AB R18, R21, R20 ;  /* 0x000000141512723e */ /* 0x000fe200000000ff */
[----:B------:R-:W-:Y:S01]  /*7ae0*/  FFMA R29, R49, R4, R29 ;  /* 0x00000004311d7223 */ /* 0x000fe2000000001d */
[----:B------:R-:W-:Y:S01]  /*7af0*/  F2FP.F16.F32.PACK_AB R19, R27, R26 ;  /* 0x0000001a1b13723e */ /* 0x000fe200000000ff */
[C---:B------:R-:W-:Y:S01]  /*7b00*/  FFMA R34, R49.reuse, R5, R34 ;  /* 0x0000000531227223 */ /* 0x040fe20000000022 */
[----:B------:R-:W-:Y:S01]  /*7b10*/  FFMA R35, R49, R6, R35 ;  /* 0x0000000631237223 */ /* 0x000fe20000000023 */
[----:B------:R-:W-:Y:S02]  /*7b20*/  F2FP.F16.F32.PACK_AB R24, R25, R24 ;  /* 0x000000181918723e */ /* 0x000fe400000000ff */
[----:B------:R1:W-:Y:S01]  /*7b30*/  STS.128 [R109+0x2020], R16 ;  /* 0x002020106d007388 */ /* 0x0003e20000000c00 */
[----:B------:R-:W-:Y:S02]  /*7b40*/  F2FP.F16.F32.PACK_AB R25, R31, R30 ;  /* 0x0000001e1f19723e */ /* 0x000fe400000000ff */
[----:B------:R-:W-:Y:S02]  /*7b50*/  F2FP.F16.F32.PACK_AB R26, R29, R28 ;  /* 0x0000001c1d1a723e */ /* 0x000fe400000000ff */
[----:B------:R-:W-:Y:S02]  /*7b60*/  F2FP.F16.F32.PACK_AB R27, R35, R34 ;  /* 0x00000022231b723e */ /* 0x000fe400000000ff */
[----:B------:R-:W-:Y:S02]  /*7b70*/  LEA R0, R60, UR48, 0x3 ;  /* 0x000000303c007c11 */ /* 0x000fe4000f8e18ff */
[----:B------:R-:W-:Y:S01]  /*7b80*/  @P6 SHF.L.U32 R3, R108, 0x1f, RZ ;  /* 0x0000001f6c036819 */ /* 0x000fe200000006ff */
        /* <DEDUP_REMOVED lines=9> */
[----:B------:R-:W-:Y:S02]  /*7c20*/  UIADD3 UR8, UP0, UPT, UR52, 0x680, URZ ;  /* 0x0000068034087890 */ /* 0x000fe4000ff1e0ff */
[----:B------:R-:W-:Y:S02]  /*7c30*/  UIADD3 UR5, UPT, UPT, UR37, 0x20, URZ ;  /* 0x0000002025057890 */ /* 0x000fe4000fffe0ff */
[----:B------:R-:W-:Y:S02]  /*7c40*/  UIADD3 UR4, UPT, UPT, UR48, 0x2200, URZ ;  /* 0x0000220030047890 */ /* 0x000fe4000fffe0ff */
[----:B------:R-:W-:Y:S01]  /*7c50*/  UIADD3.X UR9, UPT, UPT, URZ, UR53, URZ, UP0, !UPT ;  /* 0x00000035ff097290 */ /* 0x000fe200087fe4ff */
[----:B------:R-:W-:Y:S01]  /*7c60*/  UMOV UR6, UR38 ;  /* 0x0000002600067c82 */ /* 0x000fe20008000000 */
[----:B------:R-:W-:Y:S07]  /*7c70*/  UMOV UR7, UR44 ;  /* 0x0000002c00077c82 */ /* 0x000fee0008000000 */
[----:B------:R3:W-:Y:S01]  /*7c80*/  UTMASTG.3D [UR4], [UR8] ;  /* 0x00000004080073b5 */ /* 0x0007e20008010000 */
[----:B------:R0:W-:Y:S01]  /*7c90*/  UTMACMDFLUSH ;  /* 0x00000000000079b7 */ /* 0x0001e20000000000 */
[----:B---3--:R-:W-:Y:S04]  /*7ca0*/  DEPBAR.LE SB0, 0x1 ;  /* 0x000080400000791a */ /* 0x008fe80000000000 */
.L_x_131:
[----:B------:R-:W-:Y:S05]  /*7cb0*/  BSYNC.RECONVERGENT B0 ;  /* 0x0000000000007941 */ /* 0x000fea0003800200 */
.L_x_130:
[----:B------:R-:W-:Y:S01]  /*7cc0*/  BAR.SYNC.DEFER_BLOCKING 0x1, 0x80 ;  /* 0x0042000000007b1d */ /* 0x000fe20000010000 */
[----:B------:R-:W-:Y:S04]  /*7cd0*/  UIADD3 UR36, UPT, UPT, UR51, 0x1, URZ ;  /* 0x0000000133247890 */ /* 0x000fe8000fffe0ff */
[----:B------:R-:W-:Y:S04]  /*7ce0*/  UISETP.NE.AND UP0, UPT, UR36, 0x4, UPT ;  /* 0x000000042400788c */ /* 0x000fe8000bf05270 */
[----:B------:R-:W-:Y:S01]  /*7cf0*/  USEL UR36, UR36, URZ, UP0 ;  /* 0x000000ff24247287 */ /* 0x000fe20008000000 */
[----:B------:R3:W-:Y:S01]  /*7d00*/  @P6 SYNCS.ARRIVE.TRANS64.RED.A1T0 RZ, [R48+URZ], RZ ;  /* 0x000000ff30ff69a7 */ /* 0x0007e200081004ff */
[----:B------:R-:W-:Y:S01]  /*7d10*/  BSSY B1, `(.L_x_132) ;  /* 0x0000017000017945 */ /* 0x000fe20003800000 */
[----:B------:R-:W4:Y:S02]  /*7d20*/  @P6 SYNCS.PHASECHK.TRANS64.TRYWAIT P0, [R0+URZ+0x80], R3 ;  /* 0x00008003000065a7 */ /* 0x000f2400080011ff */
[----:B----4-:R-:W-:Y:S01]  /*7d30*/  @P6 SEL R61, RZ, 0x1, !P0 ;  /* 0x00000001ff3d6807 */ /* 0x010fe20004000000 */
[----:B---3--:R-:W-:Y:S06]  /*7d40*/  @!P6 BRA `(.L_x_133) ;  /* 0x00000000004ce947 */ /* 0x008fec0003800000 */
        /* <DEDUP_REMOVED lines=9> */
[----:B------:R-:W-:Y:S04]  /*7de0*/  SHF.L.U32 R7, R108, 0x1f, RZ ;  /* 0x0000001f6c077819 */ /* 0x000fe800000006ff */
[----:B------:R-:W3:Y:S02]  /*7df0*/  SYNCS.PHASECHK.TRANS64.TRYWAIT P0, [R0+URZ+0x80], R7 ;  /* 0x00008007000075a7 */ /* 0x000ee400080011ff */
[----:B---3--:R-:W-:Y:S05]  /*7e00*/  @!P0 BRA `(.L_x_136) ;  /* 0x0000002800188947 */ /* 0x008fea0003800000 */
.L_x_135:
[----:B------:R-:W-:Y:S05]  /*7e10*/  BSYNC B0 ;  /* 0x0000000000007941 */ /* 0x000fea0003800000 */
.L_x_134:
[----:B------:R-:W-:Y:S02]  /*7e20*/  ISETP.NE.AND P0, PT, R62, RZ, PT ;  /* 0x000000ff3e00720c */ /* 0x000fe40003f05270 */
[----:B------:R-:W-:Y:S11]  /*7e30*/  IADD3 R60, PT, PT, R60, 0x1, RZ ;  /* 0x000000013c3c7810 */ /* 0x000ff60007ffe0ff */
[----:B------:R4:W1:Y:S04]  /*7e40*/  @P0 LDS.128 R56, [R6] ;  /* 0x0000000006380984 */ /* 0x0008680000000c00 */
[----:B------:R4:W1:Y:S04]  /*7e50*/  @P0 LDS.128 R64, [R5+0x10] ;  /* 0x0000100005400984 */ /* 0x0008680000000c00 */
[----:B------:R4:W1:Y:S04]  /*7e60*/  @P0 LDS.128 R72, [R4+0x20] ;  /* 0x0000200004480984 */ /* 0x0008680000000c00 */
[----:B------:R4:W1:Y:S02]  /*7e70*/  @P0 LDS.128 R80, [R3+0x30] ;  /* 0x0000300003500984 */ /* 0x0008640000000c00 */
.L_x_133:
[----:B------:R-:W-:Y:S05]  /*7e80*/  BSYNC B1 ;  /* 0x0000000000017941 */ /* 0x000fea0003800000 */
.L_x_132:
        /* <DEDUP_REMOVED lines=21> */
.L_x_137:
        /* <DEDUP_REMOVED lines=146> */
.L_x_139:
[----:B------:R-:W-:Y:S05]  /*8900*/  BSYNC.RECONVERGENT B0 ;  /* 0x0000000000007941 */ /* 0x000fea0003800200 */
.L_x_138:
        /* <DEDUP_REMOVED lines=21> */
.L_x_143:
[----:B------:R-:W-:Y:S05]  /*8a60*/  BSYNC B0 ;  /* 0x0000000000007941 */ /* 0x000fea0003800000 */
.L_x_142:
[----:B------:R-:W-:Y:S11]  /*8a70*/  ISETP.NE.AND P0, PT, R62, RZ, PT ;  /* 0x000000ff3e00720c */ /* 0x000ff60003f05270 */
[----:B------:R-:W-:Y:S02]  /*8a80*/  @!UPT UIADD3 URZ, UPT, UPT, URZ, URZ, URZ ;  /* 0x000000fffffff290 */ /* 0x000fe4000fffe0ff */
[----:B------:R4:W1:Y:S04]  /*8a90*/  @P0 LDS.128 R56, [R5] ;  /* 0x0000000005380984 */ /* 0x0008680000000c00 */
[----:B------:R4:W1:Y:S04]  /*8aa0*/  @P0 LDS.128 R64, [R4+0x10] ;  /* 0x0000100004400984 */ /* 0x0008680000000c00 */
[----:B------:R4:W1:Y:S04]  /*8ab0*/  @P0 LDS.128 R72, [R3+0x20] ;  /* 0x0000200003480984 */ /* 0x0008680000000c00 */
[----:B------:R4:W1:Y:S02]  /*8ac0*/  @P0 LDS.128 R80, [R60+0x30] ;  /* 0x000030003c500984 */ /* 0x0008640000000c00 */
.L_x_141:
[----:B------:R-:W-:Y:S05]  /*8ad0*/  BSYNC B1 ;  /* 0x0000000000017941 */ /* 0x000fea0003800000 */
.L_x_140:
        /* <DEDUP_REMOVED lines=21> */
.L_x_145:
[----:B------:R-:W-:Y:S01]  /*8c30*/  ISETP.NE.AND P0, PT, R114, RZ, PT ;  /* 0x000000ff7200720c */ /* 0x000fe20003f05270 */
[----:B------:R-:W-:Y:S05]  /*8c40*/  WARPSYNC.ALL ;  /* 0x0000000000007948 */ /* 0x000fea0003800000 */
[----:B------:R-:W-:Y:S01]  /*8c50*/  R2UR UR4, R51 ;  /* 0x00000000330472ca */ /* 0x000fe200000e0000 */
[--C-:B-1----:R-:W-:Y:S01]  /*8c60*/  HADD2.F32 R48, -RZ, R56.reuse.H0_H0 ;  /* 0x20000038ff307230 */ /* 0x102fe20000004100 */
[----:B------:R-:W-:Y:S01]  /*8c70*/  IADD3 R120, PT, PT, R120, 0x110, RZ ;  /* 0x0000011078787810 */ /* 0x000fe20007ffe0ff */
[----:B------:R-:W-:Y:S01]  /*8c80*/  HADD2.F32 R50, -RZ, R56.H1_H1 ;  /* 0x30000038ff327230 */ /* 0x000fe20000004100 */
[----:B------:R-:W-:Y:S01]  /*8c90*/  BSSY.RECONVERGENT B0, `(.L_x_146) ;  /* 0x0000088000007945 */ /* 0x000fe20003800200 */
[--C-:B------:R-:W-:Y:S01]  /*8ca0*/  HADD2.F32 R51, -RZ, R57.reuse.H0_H0 ;  /* 0x20000039ff337230 */ /* 0x100fe20000004100 */
[----:B------:R-:W-:Y:S01]  /*8cb0*/  LOP3.LUT R120, R120, 0xfefffff8, RZ, 0xc0, !PT ;  /* 0xfefffff878787812 */ /* 0x000fe200078ec0ff */
[----:B------:R-:W-:Y:S02]  /*8cc0*/  HADD2.F32 R52, -RZ, R57.H1_H1 ;  /* 0x30000039ff347230 */ /* 0x000fe40000004100 */
[--C-:B------:R-:W-:Y:S02]  /*8cd0*/  HADD2.F32 R53, -RZ, R58.reuse.H0_H0 ;  /* 0x2000003aff357230 */ /* 0x100fe40000004100 */
[----:B------:R-:W-:Y:S02]  /*8ce0*/  HADD2.F32 R54, -RZ, R58.H1_H1 ;  /* 0x3000003aff367230 */ /* 0x000fe40000004100 */
[----:B----4-:R-:W1:Y:S01]  /*8cf0*/  LDTM.x32 R4, tmem[UR4+0x60] ;  /* 0x00006004000479ee */ /* 0x010e6200082c0000 */
[----:B------:R-:W-:Y:S01]  /*8d00*/  NOP ;  /* 0x0000000000007918 */ /* 0x000fe20000000000 */
[----:B-1----:R1:W-:Y:S01]  /*8d10*/  SYNCS.ARRIVE.TRANS64.RED.A1T0 RZ, [R120+URZ], RZ ;  /* 0x000000ff78ff79a7 */ /* 0x0023e200081004ff */
[--C-:B------:R-:W-:Y:S02]  /*8d20*/  HADD2.F32 R55, -RZ, R59.reuse.H0_H0 ;  /* 0x2000003bff377230 */ /* 0x100fe40000004100 */
[----:B------:R-:W-:Y:S02]  /*8d30*/  HADD2.F32 R56, -RZ, R59.H1_H1 ;  /* 0x3000003bff387230 */ /* 0x000fe40000004100 */
        /* <DEDUP_REMOVED lines=40> */
[----:B------:R-:W-:Y:S01]  /*8fc0*/  FFMA R2, R47, R35, R2 ;  /* 0x000000232f027223 */ /* 0x000fe20000000002 */
[C---:B------:R-:W-:Y:S01]  /*8fd0*/  FFMA R4, R49.reuse, R48, R4 ;  /* 0x0000003031047223 */ /* 0x040fe20000000004 */
        /* <DEDUP_REMOVED lines=8> */
[----:B------:R-:W-:Y:S01]  /*9060*/  FFMA R3, R49, R58, R3 ;  /* 0x0000003a31037223 */ /* 0x000fe20000000003 */
[----:B------:R-:W-:Y:S01]  /*9070*/  F2FP.F16.F32.PACK_AB R4, R5, R4 ;  /* 0x000000040504723e */ /* 0x000fe200000000ff */
[----:B------:R-:W-:Y:S01]  /*9080*/  FFMA R14, R49, R59, R14 ;  /* 0x0000003b310e7223 */ /* 0x000fe2000000000e */
[----:B------:R-:W-:Y:S01]  /*9090*/  F2FP.F16.F32.PACK_AB R5, R7, R6 ;  /* 0x000000060705723e */ /* 0x000fe200000000ff */
[----:B------:R-:W-:Y:S01]  /*90a0*/  FFMA R15, R49, R60, R15 ;  /* 0x0000003c310f7223 */ /* 0x000fe2000000000f */
[----:B------:R-:W-:Y:S01]  /*90b0*/  F2FP.F16.F32.PACK_AB R6, R9, R8 ;  /* 0x000000080906723e */ /* 0x000fe200000000ff */
[----:B------:R-:W-:Y:S01]  /*90c0*/  FFMA R12, R49, R61, R12 ;  /* 0x0000003d310c7223 */ /* 0x000fe2000000000c */
[----:B------:R-:W-:Y:S01]  /*90d0*/  F2FP.F16.F32.PACK_AB R7, R11, R10 ;  /* 0x0000000a0b07723e */ /* 0x000fe200000000ff */
[----:B------:R-:W-:Y:S02]  /*90e0*/  HADD2.F32 R66, -RZ, R72.H1_H1 ;  /* 0x30000048ff427230 */ /* 0x000fe40000004100 */
[C---:B------:R-:W-:Y:S01]  /*90f0*/  FFMA R13, R49.reuse, R62, R13 ;  /* 0x0000003e310d7223 */ /* 0x040fe2000000000d */
[--C-:B------:R-:W-:Y:S02]  /*9100*/  HADD2.F32 R67, -RZ, R73.reuse.H0_H0 ;  /* 0x20000049ff437230 */ /* 0x100fe40000004100 */
[C---:B------:R-:W-:Y:S01]  /*9110*/  FFMA R18, R49.reuse, R63, R18 ;  /* 0x0000003f31127223 */ /* 0x040fe20000000012 */
[----:B------:R1:W-:Y:S01]  /*9120*/  STS.128 [R112+0x6000], R4 ;  /* 0x0060000470007388 */ /* 0x0003e20000000c00 */
        /* <DEDUP_REMOVED lines=10> */
[--C-:B------:R-:W-:Y:S01]  /*91d0*/  HADD2.F32 R73, -RZ, R80.reuse.H0_H0 ;  /* 0x20000050ff497230 */ /* 0x100fe20000004100 */
[----:B------:R-:W-:Y:S01]  /*91e0*/  F2FP.F16.F32.PACK_AB R8, R3, R0 ;  /* 0x000000000308723e */ /* 0x000fe200000000ff */
[----:B------:R-:W-:Y:S01]  /*91f0*/  FFMA R20, R49, R69, R20 ;  /* 0x0000004531147223 */ /* 0x000fe20000000014 */
[----:B------:R-:W-:Y:S01]  /*9200*/  F2FP.F16.F32.PACK_AB R9, R15, R14 ;  /* 0x0000000e0f09723e */ /* 0x000fe200000000ff */
[----:B------:R-:W-:Y:S01]  /*9210*/  HADD2.F32 R74, -RZ, R80.H1_H1 ;  /* 0x30000050ff4a7230 */ /* 0x000fe20000004100 */
[----:B------:R-:W-:Y:S01]  /*9220*/  F2FP.F16.F32.PACK_AB R10, R13, R12 ;  /* 0x0000000c0d0a723e */ /* 0x000fe200000000ff */
[----:B------:R-:W-:Y:S01]  /*9230*/  FFMA R21, R49, R70, R21 ;  /* 0x0000004631157223 */ /* 0x000fe20000000015 */
[----:B------:R-:W-:Y:S01]  /*9240*/  F2FP.F16.F32.PACK_AB R11, R19, R18 ;  /* 0x00000012130b723e */ /* 0x000fe200000000ff */
[--C-:B------:R-:W-:Y:S02]  /*9250*/  HADD2.F32 R75, -RZ, R81.reuse.H0_H0 ;  /* 0x20000051ff4b7230 */ /* 0x100fe40000004100 */
[C---:B------:R-:W-:Y:S01]  /*9260*/  FFMA R26, R49.reuse, R71, R26 ;  /* 0x00000047311a7223 */ /* 0x040fe2000000001a */
[----:B------:R-:W-:Y:S02]  /*9270*/  HADD2.F32 R76, -RZ, R81.H1_H1 ;  /* 0x30000051ff4c7230 */ /* 0x000fe40000004100 */
[C---:B------:R-:W-:Y:S01]  /*9280*/  FFMA R27, R49.reuse, R72, R27 ;  /* 0x00000048311b7223 */ /* 0x040fe2000000001b */
[----:B------:R1:W-:Y:S01]  /*9290*/  STS.128 [R110+0x6010], R8 ;  /* 0x006010086e007388 */ /* 0x0003e20000000c00 */
[--C-:B------:R-:W-:Y:S02]  /*92a0*/  HADD2.F32 R77, -RZ, R82.reuse.H0_H0 ;  /* 0x20000052ff4d7230 */ /* 0x100fe40000004100 */
[C---:B------:R-:W-:Y:S01]  /*92b0*/  FFMA R24, R49.reuse, R73, R24 ;  /* 0x0000004931187223 */ /* 0x040fe20000000018 */
[----:B------:R-:W-:Y:S02]  /*92c0*/  HADD2.F32 R78, -RZ, R82.H1_H1 ;  /* 0x30000052ff4e7230 */ /* 0x000fe40000004100 */
[C---:B------:R-:W-:Y:S01]  /*92d0*/  FFMA R25, R49.reuse, R74, R25 ;  /* 0x0000004a31197223 */ /* 0x040fe20000000019 */
[--C-:B------:R-:W-:Y:S02]  /*92e0*/  HADD2.F32 R79, -RZ, R83.reuse.H0_H0 ;  /* 0x20000053ff4f7230 */ /* 0x100fe40000004100 */
[----:B------:R-:W-:Y:S01]  /*92f0*/  FFMA R30, R49, R75, R30 ;  /* 0x0000004b311e7223 */ /* 0x000fe2000000001e */
[----:B------:R-:W-:Y:S01]  /*9300*/  HADD2.F32 R80, -RZ, R83.H1_H1 ;  /* 0x30000053ff507230 */ /* 0x000fe20000004100 */
[----:B------:R-:W-:Y:S01]  /*9310*/  F2FP.F16.F32.PACK_AB R16, R17, R16 ;  /* 0x000000101110723e */ /* 0x000fe200000000ff */
        /* <DEDUP_REMOVED lines=31> */
.L_x_147:
[----:B------:R-:W-:Y:S05]  /*9510*/  BSYNC.RECONVERGENT B0 ;  /* 0x0000000000007941 */ /* 0x000fea0003800200 */
.L_x_146:
[----:B------:R-:W-:Y:S01]  /*9520*/  BAR.SYNC.DEFER_BLOCKING 0x1, 0x80 ;  /* 0x0042000000007b1d */ /* 0x000fe20000010000 */
[----:B------:R-:W-:Y:S01]  /*9530*/  UISETP.NE.AND UP0, UPT, UR50, -0x4, UPT ;  /* 0xfffffffc3200788c */ /* 0x000fe2000bf05270 */
[----:B------:R-:W-:Y:S08]  /*9540*/  IADD3 R84, PT, PT, R84, 0x1, RZ ;  /* 0x0000000154547810 */ /* 0x000ff00007ffe0ff */
[----:B------:R-:W-:Y:S05]  /*9550*/  BRA.U !UP0, `(.L_x_148) ;  /* 0x0000000108287547 */ /* 0x000fea000b800000 */
[----:B------:R-:W-:Y:S01]  /*9560*/  ISETP.NE.AND P0, PT, R117, RZ, PT ;  /* 0x000000ff7500720c */ /* 0x000fe20003f05270 */
[----:B------:R-:W-:Y:S01]  /*9570*/  IMAD.U32 R2, RZ, RZ, UR51 ;  /* 0x00000033ff027e24 */ /* 0x000fe2000f8e00ff */
[----:B------:R-:W-:Y:S01]  /*9580*/  UIADD3 UR51, UPT, UPT, UR51, 0x1, URZ ;  /* 0x0000000133337890 */ /* 0x000fe2000fffe0ff */
[----:B------:R-:W-:Y:S03]  /*9590*/  IMAD.U32 R0, RZ, RZ, UR45 ;  /* 0x0000002dff007e24 */ /* 0x000fe6000f8e00ff */
[----:B------:R-:W-:Y:S04]  /*95a0*/  UISETP.NE.AND UP0, UPT, UR51, 0x4, UPT ;  /* 0x000000043300788c */ /* 0x000fe8000bf05270 */
[----:B------:R-:W-:Y:S03]  /*95b0*/  USEL UR51, UR51, URZ, UP0 ;  /* 0x000000ff33337287 */ /* 0x000fe60008000000 */
[----:B------:R-:W-:Y:S05]  /*95c0*/  @P0 LEA R2, R2, UR48, 0x3 ;  /* 0x0000003002020c11 */ /* 0x000fea000f8e18ff */
[----:B------:R-:W-:Y:S05]  /*95d0*/  @P0 VIADD R2, R2, 0xa0 ;  /* 0x000000a002020836 */ /* 0x000fea0000000000 */
[----:B------:R-:W-:Y:S04]  /*95e0*/  @P0 PRMT R0, R0, 0x654, R2 ;  /* 0x0000065400000816 */ /* 0x000fe80000000002 */
[----:B------:R3:W-:Y:S03]  /*95f0*/  @P0 SYNCS.ARRIVE.TRANS64.RED.A1T0 RZ, [R0+URZ], RZ ;  /* 0x000000ff00ff09a7 */ /* 0x0007e600081004ff */
.L_x_148:
[----:B------:R-:W-:Y:S01]  /*9600*/  ISETP.NE.AND P2, PT, R115, RZ, PT ;  /* 0x000000ff7300720c */ /* 0x000fe20003f45270 */
[----:B------:R-:W-:Y:S01]  /*9610*/  UIADD3 UR50, UPT, UPT, UR50, 0x4, URZ ;  /* 0x0000000432327890 */ /* 0x000fe2000fffe0ff */
[----:B------:R-:W-:Y:S01]  /*9620*/  ISETP.NE.AND P0, PT, R116, 0x2, PT ;  /* 0x000000027400780c */ /* 0x000fe20003f05270 */
[----:B------:R-:W-:Y:S01]  /*9630*/  IMAD.IADD R15, R45, 0x1, R96 ;  /* 0x000000012d0f7824 */ /* 0x000fe200078e0260 */
[----:B------:R-:W-:Y:S01]  /*9640*/  ISETP.NE.AND P1, PT, R84, 0x4, PT ;  /* 0x000000045400780c */ /* 0x000fe20003f25270 */
[----:B------:R-:W-:Y:S01]  /*9650*/  IMAD.IADD R14, R46, 0x1, R97 ;  /* 0x000000012e0e7824 */ /* 0x000fe200078e0261 */
[----:B------:R-:W-:Y:S02]  /*9660*/  SEL R2, RZ, 0x1, P0 ;  /* 0x00000001ff027807 */ /* 0x000fe40000000000 */
[----:B---3--:R-:W-:Y:S02]  /*9670*/  SEL R0, RZ, 0x1, P1 ;  /* 0x00000001ff007807 */ /* 0x008fe40000800000 */
[----:B------:R-:W-:Y:S02]  /*9680*/  LOP3.LUT R106, R106, R2, RZ, 0x3c, !PT ;  /* 0x000000026a6a7212 */ /* 0x000fe400078e3cff */
[----:B------:R-:W-:Y:S02]  /*9690*/  LOP3.LUT R107, R107, R0, RZ, 0x3c, !PT ;  /* 0x000000006b6b7212 */ /* 0x000fe400078e3cff */
[----:B------:R-:W-:Y:S02]  /*96a0*/  @P2 R2UR UR44, R105 ;  /* 0x00000000692c22ca */ /* 0x000fe400000e0000 */
[----:B------:R-:W-:Y:S02]  /*96b0*/  SEL R116, R116, RZ, P0 ;  /* 0x000000ff74747207 */ /* 0x000fe40000000000 */
[----:B------:R-:W-:Y:S01]  /*96c0*/  SEL R84, R84, RZ, P1 ;  /* 0x000000ff54547207 */ /* 0x000fe20000800000 */
[----:B------:R-:W-:Y:S10]  /*96d0*/  @P2 BRA `(.L_x_149) ;  /* 0xffffffc0000c2947 */ /* 0x000ff4000383ffff */
[----:B------:R-:W3:Y:S01]  /*96e0*/  LDCU.64 UR6, c[0x0][0x888] ;  /* 0x00011100ff0677ac */ /* 0x000ee20008000a00 */
[----:B------:R-:W4:Y:S01]  /*96f0*/  LDCU.64 UR4, c[0x0][0x890] ;  /* 0x00011200ff0477ac */ /* 0x000f220008000a00 */
[----:B---3--:R-:W-:Y:S02]  /*9700*/  ISETP.NE.U32.AND P2, PT, RZ, UR6, PT ;  /* 0x00000006ff007c0c */ /* 0x008fe4000bf45070 */
[----:B----4-:R-:W-:Y:S02]  /*9710*/  ISETP.NE.U32.AND P1, PT, RZ, UR4, PT ;  /* 0x00000004ff007c0c */ /* 0x010fe4000bf25070 */
[----:B------:R-:W-:Y:S02]  /*9720*/  ISETP.NE.AND.EX P2, PT, RZ, UR7, PT, P2 ;  /* 0x00000007ff007c0c */ /* 0x000fe4000bf45320 */
[----:B------:R-:W-:-:S13]  /*9730*/  ISETP.NE.AND.EX P0, PT, RZ, UR5, PT, P1 ;  /* 0x00000005ff007c0c */ /* 0x000fda000bf05310 */
[----:B------:R-:W-:Y:S05]  /*9740*/  @P2 BRA P0, `(.L_x_150) ;  /* 0x00000000003c2947 */ /* 0x000fea0000000000 */
[----:B------:R-:W-:-:S13]  /*9750*/  ISETP.NE.AND.EX P1, PT, RZ, UR5, PT, P1 ;  /* 0x00000005ff007c0c */ /* 0x000fda000bf25310 */
[----:B------:R-:W-:Y:S05]  /*9760*/  @P1 BRA `(.L_x_151) ;  /* 0x00000000000c1947 */ /* 0x000fea0003800000 */
[----:B------:R-:W-:-:S13]  /*9770*/  FSETP.NEU.AND P0, PT, R49, RZ, PT ;  /* 0x000000ff3100720b */ /* 0x000fda0003f0d000 */
[----:B------:R-:W-:Y:S05]  /*9780*/  @!P0 EXIT ;  /* 0x000000000000894d */ /* 0x000fea0003800000 */
[----:B------:R-:W-:Y:S05]  /*9790*/  BRA `(.L_x_150) ;  /* 0x0000000000287947 */ /* 0x000fea0003800000 */
.L_x_151:
[----:B------:R-:W-:Y:S01]  /*97a0*/  ISETP.NE.AND P0, PT, R118, RZ, PT ;  /* 0x000000ff7600720c */ /* 0x000fe20003f05270 */
[----:B------:R-:W-:-:S12]  /*97b0*/  BSSY.RECONVERGENT B0, `(.L_x_150) ;  /* 0x0000008000007945 */ /* 0x000fd80003800200 */
[----:B------:R-:W-:Y:S05]  /*97c0*/  @P0 BRA `(.L_x_152) ;  /* 0x0000000000100947 */ /* 0x000fea0003800000 */
[----:B------:R-:W-:-:S04]  /*97d0*/  ISETP.NE.U32.AND P0, PT, RZ, UR6, PT ;  /* 0x00000006ff007c0c */ /* 0x000fc8000bf05070 */
[----:B------:R-:W-:-:S13]  /*97e0*/  ISETP.NE.AND.EX P0, PT, RZ, UR7, PT, P0 ;  /* 0x00000007ff007c0c */ /* 0x000fda000bf05300 */
[----:B------:R-:W-:Y:S05]  /*97f0*/  @!P0 EXIT ;  /* 0x000000000000894d */ /* 0x000fea0003800000 */
[----:B------:R-:W-:Y:S05]  /*9800*/  BRA `(.L_x_153) ;  /* 0x0000000000087947 */ /* 0x000fea0003800000 */
.L_x_152:
[----:B------:R-:W-:-:S13]  /*9810*/  FSETP.NEU.AND P0, PT, R49, RZ, PT ;  /* 0x000000ff3100720b */ /* 0x000fda0003f0d000 */
[----:B------:R-:W-:Y:S05]  /*9820*/  @!P0 EXIT ;  /* 0x000000000000894d */ /* 0x000fea0003800000 */
.L_x_153:
[----:B------:R-:W-:Y:S05]  /*9830*/  BSYNC.RECONVERGENT B0 ;  /* 0x0000000000007941 */ /* 0x000fea0003800200 */
.L_x_150:
[----:B------:R-:W-:Y:S01]  /*9840*/  ULEA UR4, UR51, UR48, 0x3 ;  /* 0x0000003033047291 */ /* 0x000fe2000f8e18ff */
[----:B------:R-:W-:-:S04]  /*9850*/  DEPBAR.LE SB0, 0x0 ;  /* 0x000080000000791a */ /* 0x000fc80000000000 */
[----:B------:R-:W-:-:S04]  /*9860*/  UIADD3 UR4, UPT, UPT, UR4, 0xa0, URZ ;  /* 0x000000a004047890 */ /* 0x000fc8000fffe0ff */
[----:B------:R-:W-:-:S09]  /*9870*/  UPRMT UR4, UR45, 0x654, UR4 ;  /* 0x000006542d047896 */ /* 0x000fd20008000004 */
[----:B------:R-:W-:Y:S01]  /*9880*/  SYNCS.ARRIVE.TRANS64.RED.A1T0 RZ, [UR4], RZ ;  /* 0x000000ffffff79a7 */ /* 0x000fe20008100404 */
[----:B------:R-:W-:Y:S05]  /*9890*/  EXIT ;  /* 0x000000000000794d */ /* 0x000fea0003800000 */
.L_x_24:
[----:B--2---:R2:W4:Y:S02]  /*98a0*/  SYNCS.PHASECHK.TRANS64.TRYWAIT P0, [R2+URZ+0x140], R3 ;  /* 0x00014003020075a7 */ /* 0x00452400080011ff */
[----:B----4-:R-:W-:Y:S05]  /*98b0*/  @!P0 NANOSLEEP.SYNCS 0x989680 ;  /* 0x009896800000895d */ /* 0x010fea0003900000 */
[----:B------:R-:W4:Y:S02]  /*98c0*/  @!P0 SYNCS.PHASECHK.TRANS64 P0, [R2+URZ+0x140], R3 ;  /* 0x00014003020085a7 */ /* 0x000f2400080010ff */
[----:B----4-:R-:W-:Y:S05]  /*98d0*/  @!P0 BRA `(.L_x_24) ;  /* 0xfffffffc00f08947 */ /* 0x010fea000383ffff */
[----:B------:R-:W-:Y:S05]  /*98e0*/  BRA `(.L_x_154) ;  /* 0xffffff7c00e47947 */ /* 0x000fea000383ffff */
.L_x_27:
[----:B------:R-:W-:-:S07]  /*98f0*/  MOV R2, UR41 ;  /* 0x0000002900027c02 */ /* 0x000fce0008000f00 */
.L_x_155:
[----:B-1----:R1:W2:Y:S02]  /*9900*/  SYNCS.PHASECHK.TRANS64.TRYWAIT P0, [R2+URZ+0x40], R4 ;  /* 0x00004004020075a7 */ /* 0x0022a400080011ff */
[----:B--2---:R-:W-:Y:S05]  /*9910*/  @!P0 NANOSLEEP.SYNCS 0x989680 ;  /* 0x009896800000895d */ /* 0x004fea0003900000 */
[----:B------:R-:W2:Y:S02]  /*9920*/  @!P0 SYNCS.PHASECHK.TRANS64 P0, [R2+URZ+0x40], R4 ;  /* 0x00004004020085a7 */ /* 0x000ea400080010ff */
[----:B--2---:R-:W-:Y:S05]  /*9930*/  @!P0 BRA `(.L_x_155) ;  /* 0xfffffffc00f08947 */ /* 0x004fea000383ffff */
[----:B------:R-:W-:Y:S05]  /*9940*/  BRA `(.L_x_26) ;  /* 0xffffff80004c7947 */ /* 0x000fea000383ffff */
.L_x_34:
[----:B-1----:R-:W-:-:S07]  /*9950*/  MOV R2, UR17 ;  /* 0x0000001100027c02 */ /* 0x002fce0008000f00 */
.L_x_156:
[----:B-1----:R1:W2:Y:S02]  /*9960*/  SYNCS.PHASECHK.TRANS64.TRYWAIT P0, [R2+URZ+0x40], R4 ;  /* 0x00004004020075a7 */ /* 0x0022a400080011ff */
[----:B--2---:R-:W-:Y:S05]  /*9970*/  @!P0 NANOSLEEP.SYNCS 0x989680 ;  /* 0x009896800000895d */ /* 0x004fea0003900000 */
[----:B------:R-:W2:Y:S02]  /*9980*/  @!P0 SYNCS.PHASECHK.TRANS64 P0, [R2+URZ+0x40], R4 ;  /* 0x00004004020085a7 */ /* 0x000ea400080010ff */
[----:B--2---:R-:W-:Y:S05]  /*9990*/  @!P0 BRA `(.L_x_156) ;  /* 0xfffffffc00f08947 */ /* 0x004fea000383ffff */
[----:B------:R-:W-:Y:S05]  /*99a0*/  BRA `(.L_x_33) ;  /* 0xffffff8400087947 */ /* 0x000fea000383ffff */
.L_x_39:
[----:B-1----:R1:W2:Y:S02]  /*99b0*/  SYNCS.PHASECHK.TRANS64.TRYWAIT P0, [R2+URZ+0xd0], R3 ;  /* 0x0000d003020075a7 */ /* 0x0022a400080011ff */
[----:B--2---:R-:W-:Y:S05]  /*99c0*/  @!P0 NANOSLEEP.SYNCS 0x989680 ;  /* 0x009896800000895d */ /* 0x004fea0003900000 */
[----:B------:R-:W2:Y:S02]  /*99d0*/  @!P0 SYNCS.PHASECHK.TRANS64 P0, [R2+URZ+0xd0], R3 ;  /* 0x0000d003020085a7 */ /* 0x000ea400080010ff */
[----:B--2---:R-:W-:Y:S05]  /*99e0*/  @!P0 BRA `(.L_x_39) ;  /* 0xfffffffc00f08947 */ /* 0x004fea000383ffff */
[----:B------:R-:W-:Y:S05]  /*99f0*/  BRA `(.L_x_157) ;  /* 0xffffff8400ac7947 */ /* 0x000fea000383ffff */
.L_x_43:
[----:B---3--:R-:W-:-:S07]  /*9a00*/  MOV R0, UR5 ;  /* 0x0000000500007c02 */ /* 0x008fce0008000f00 */
.L_x_158:
[----:B-1----:R1:W2:Y:S02]  /*9a10*/  SYNCS.PHASECHK.TRANS64.TRYWAIT P0, [R0+URZ], R2 ;  /* 0x00000002000075a7 */ /* 0x0022a400080011ff */
[----:B--2---:R-:W-:Y:S05]  /*9a20*/  @!P0 NANOSLEEP.SYNCS 0x989680 ;  /* 0x009896800000895d */ /* 0x004fea0003900000 */
[----:B------:R-:W2:Y:S02]  /*9a30*/  @!P0 SYNCS.PHASECHK.TRANS64 P0, [R0+URZ], R2 ;  /* 0x00000002000085a7 */ /* 0x000ea400080010ff */
[----:B--2---:R-:W-:Y:S05]  /*9a40*/  @!P0 BRA `(.L_x_158) ;  /* 0xfffffffc00f08947 */ /* 0x004fea000383ffff */
[----:B------:R-:W-:Y:S05]  /*9a50*/  BRA `(.L_x_159) ;  /* 0xffffff8c001c7947 */ /* 0x000fea000383ffff */
.L_x_44:
[----:B---3--:R-:W-:-:S07]  /*9a60*/  MOV R0, UR5 ;  /* 0x0000000500007c02 */ /* 0x008fce0008000f00 */
.L_x_160:
[----:B-1----:R1:W2:Y:S02]  /*9a70*/  SYNCS.PHASECHK.TRANS64.TRYWAIT P0, [R0+URZ], R3 ;  /* 0x00000003000075a7 */ /* 0x0022a400080011ff */
[----:B--2---:R-:W-:Y:S05]  /*9a80*/  @!P0 NANOSLEEP.SYNCS 0x989680 ;  /* 0x009896800000895d */ /* 0x004fea0003900000 */
[----:B------:R-:W2:Y:S02]  /*9a90*/  @!P0 SYNCS.PHASECHK.TRANS64 P0, [R0+URZ], R3 ;  /* 0x00000003000085a7 */ /* 0x000ea400080010ff */
[----:B--2---:R-:W-:Y:S05]  /*9aa0*/  @!P0 BRA `(.L_x_160) ;  /* 0xfffffffc00f08947 */ /* 0x004fea000383ffff */
[----:B------:R-:W-:Y:S05]  /*9ab0*/  BRA `(.L_x_161) ;  /* 0xffffff8c00287947 */ /* 0x000fea000383ffff */
.L_x_45:
[----:B---3--:R-:W-:-:S07]  /*9ac0*/  MOV R0, UR5 ;  /* 0x0000000500007c02 */ /* 0x008fce0008000f00 */
.L_x_162:
[----:B-1----:R1:W2:Y:S02]  /*9ad0*/  SYNCS.PHASECHK.TRANS64.TRYWAIT P0, [R0+URZ], R3 ;  /* 0x00000003000075a7 */ /* 0x0022a400080011ff */
[----:B--2---:R-:W-:Y:S05]  /*9ae0*/  @!P0 NANOSLEEP.SYNCS 0x989680 ;  /* 0x009896800000895d */ /* 0x004fea0003900000 */
[----:B------:R-:W2:Y:S02]  /*9af0*/  @!P0 SYNCS.PHASECHK.TRANS64 P0, [R0+URZ], R3 ;  /* 0x00000003000085a7 */ /* 0x000ea400080010ff */
[----:B--2---:R-:W-:Y:S05]  /*9b00*/  @!P0 BRA `(.L_x_162) ;  /* 0xfffffffc00f08947 */ /* 0x004fea000383ffff */
[----:B------:R-:W-:Y:S05]  /*9b10*/  BRA `(.L_x_163) ;  /* 0xffffff8c00347947 */ /* 0x000fea000383ffff */
.L_x_46:
[----:B---3--:R-:W-:-:S07]  /*9b20*/  MOV R0, UR5 ;  /* 0x0000000500007c02 */ /* 0x008fce0008000f00 */
.L_x_164:
[----:B-1----:R1:W2:Y:S02]  /*9b30*/  SYNCS.PHASECHK.TRANS64.TRYWAIT P0, [R0+URZ], R3 ;  /* 0x00000003000075a7 */ /* 0x0022a400080011ff */
[----:B--2---:R-:W-:Y:S05]  /*9b40*/  @!P0 NANOSLEEP.SYNCS 0x989680 ;  /* 0x009896800000895d */ /* 0x004fea0003900000 */
[----:B------:R-:W2:Y:S02]  /*9b50*/  @!P0 SYNCS.PHASECHK.TRANS64 P0, [R0+URZ], R3 ;  /* 0x00000003000085a7 */ /* 0x000ea400080010ff */
[----:B--2---:R-:W-:Y:S05]  /*9b60*/  @!P0 BRA `(.L_x_164) ;  /* 0xfffffffc00f08947 */ /* 0x004fea000383ffff */
[----:B------:R-:W-:Y:S05]  /*9b70*/  BRA `(.L_x_165) ;  /* 0xffffff8c00407947 */ /* 0x000fea000383ffff */
.L_x_47:
[----:B---3--:R-:W-:-:S07]  /*9b80*/  MOV R0, UR5 ;  /* 0x0000000500007c02 */ /* 0x008fce0008000f00 */
.L_x_166:
[----:B-1----:R1:W2:Y:S02]  /*9b90*/  SYNCS.PHASECHK.TRANS64.TRYWAIT P0, [R0+URZ], R3 ;  /* 0x00000003000075a7 */ /* 0x0022a400080011ff */
[----:B--2---:R-:W-:Y:S05]  /*9ba0*/  @!P0 NANOSLEEP.SYNCS 0x989680 ;  /* 0x009896800000895d */ /* 0x004fea0003900000 */
[----:B------:R-:W2:Y:S02]  /*9bb0*/  @!P0 SYNCS.PHASECHK.TRANS64 P0, [R0+URZ], R3 ;  /* 0x00000003000085a7 */ /* 0x000ea400080010ff */
[----:B--2---:R-:W-:Y:S05]  /*9bc0*/  @!P0 BRA `(.L_x_166) ;  /* 0xfffffffc00f08947 */ /* 0x004fea000383ffff */
[----:B------:R-:W-:Y:S05]  /*9bd0*/  BRA `(.L_x_167) ;  /* 0xffffff8c004c7947 */ /* 0x000fea000383ffff */
.L_x_48:
[----:B---3--:R-:W-:-:S07]  /*9be0*/  MOV R0, UR5 ;  /* 0x0000000500007c02 */ /* 0x008fce0008000f00 */
.L_x_168:
[----:B-1----:R1:W2:Y:S02]  /*9bf0*/  SYNCS.PHASECHK.TRANS64.TRYWAIT P0, [R0+URZ], R3 ;  /* 0x00000003000075a7 */ /* 0x0022a400080011ff */
[----:B--2---:R-:W-:Y:S05]  /*9c00*/  @!P0 NANOSLEEP.SYNCS 0x989680 ;  /* 0x009896800000895d */ /* 0x004fea0003900000 */
[----:B------:R-:W2:Y:S02]  /*9c10*/  @!P0 SYNCS.PHASECHK.TRANS64 P0, [R0+URZ], R3 ;  /* 0x00000003000085a7 */ /* 0x000ea400080010ff */
[----:B--2---:R-:W-:Y:S05]  /*9c20*/  @!P0 BRA `(.L_x_168) ;  /* 0xfffffffc00f08947 */ /* 0x004fea000383ffff */
[----:B------:R-:W-:Y:S05]  /*9c30*/  BRA `(.L_x_169) ;  /* 0xffffff8c00587947 */ /* 0x000fea000383ffff */
.L_x_49:
[----:B---3--:R-:W-:-:S07]  /*9c40*/  MOV R0, UR5 ;  /* 0x0000000500007c02 */ /* 0x008fce0008000f00 */
.L_x_170:
[----:B-1----:R1:W2:Y:S02]  /*9c50*/  SYNCS.PHASECHK.TRANS64.TRYWAIT P0, [R0+URZ], R3 ;  /* 0x00000003000075a7 */ /* 0x0022a400080011ff */
[----:B--2---:R-:W-:Y:S05]  /*9c60*/  @!P0 NANOSLEEP.SYNCS 0x989680 ;  /* 0x009896800000895d */ /* 0x004fea0003900000 */
[----:B------:R-:W2:Y:S02]  /*9c70*/  @!P0 SYNCS.PHASECHK.TRANS64 P0, [R0+URZ], R3 ;  /* 0x00000003000085a7 */ /* 0x000ea400080010ff */
[----:B--2---:R-:W-:Y:S05]  /*9c80*/  @!P0 BRA `(.L_x_170) ;  /* 0xfffffffc00f08947 */ /* 0x004fea000383ffff */
[----:B------:R-:W-:Y:S05]  /*9c90*/  BRA `(.L_x_171) ;  /* 0xffffff8c00647947 */ /* 0x000fea000383ffff */
.L_x_52:
[----:B-1----:R1:W2:Y:S02]  /*9ca0*/  SYNCS.PHASECHK.TRANS64.TRYWAIT P0, [R0+URZ+0x130], R4 ;  /* 0x00013004000075a7 */ /* 0x0022a400080011ff */
[----:B--2---:R-:W-:Y:S05]  /*9cb0*/  @!P0 NANOSLEEP.SYNCS 0x989680 ;  /* 0x009896800000895d */ /* 0x004fea0003900000 */
[----:B------:R-:W2:Y:S02]  /*9cc0*/  @!P0 SYNCS.PHASECHK.TRANS64 P0, [R0+URZ+0x130], R4 ;  /* 0x00013004000085a7 */ /* 0x000ea400080010ff */
[----:B--2---:R-:W-:Y:S05]  /*9cd0*/  @!P0 BRA `(.L_x_52) ;  /* 0xfffffffc00f08947 */ /* 0x004fea000383ffff */
[----:B------:R-:W-:Y:S05]  /*9ce0*/  BRA `(.L_x_172) ;  /* 0xffffff8c00c07947 */ /* 0x000fea000383ffff */
.L_x_53:
[----:B------:R-:W-:-:S07]  /*9cf0*/  MOV R0, UR5 ;  /* 0x0000000500007c02 */ /* 0x000fce0008000f00 */
.L_x_173:
[----:B-1----:R1:W2:Y:S02]  /*9d00*/  SYNCS.PHASECHK.TRANS64.TRYWAIT P0, [R0+URZ+0xe0], R5 ;  /* 0x0000e005000075a7 */ /* 0x0022a400080011ff */
[----:B--2---:R-:W-:Y:S05]  /*9d10*/  @!P0 NANOSLEEP.SYNCS 0x989680 ;  /* 0x009896800000895d */ /* 0x004fea0003900000 */
[----:B------:R-:W2:Y:S02]  /*9d20*/  @!P0 SYNCS.PHASECHK.TRANS64 P0, [R0+URZ+0xe0], R5 ;  /* 0x0000e005000085a7 */ /* 0x000ea400080010ff */
[----:B--2---:R-:W-:Y:S05]  /*9d30*/  @!P0 BRA `(.L_x_173) ;  /* 0xfffffffc00f08947 */ /* 0x004fea000383ffff */
[----:B------:R-:W-:Y:S05]  /*9d40*/  BRA `(.L_x_174) ;  /* 0xffffff8c00d07947 */ /* 0x000fea000383ffff */
.L_x_54:
[----:B-1----:R1:W2:Y:S02]  /*9d50*/  SYNCS.PHASECHK.TRANS64.TRYWAIT P1, [R0+URZ+0xd0], R4 ;  /* 0x0000d004000075a7 */ /* 0x0022a400080211ff */
[----:B--2---:R-:W-:Y:S05]  /*9d60*/  @!P1 NANOSLEEP.SYNCS 0x989680 ;  /* 0x009896800000995d */ /* 0x004fea0003900000 */
[----:B------:R-:W2:Y:S02]  /*9d70*/  @!P1 SYNCS.PHASECHK.TRANS64 P1, [R0+URZ+0xd0], R4 ;  /* 0x0000d004000095a7 */ /* 0x000ea400080210ff */
[----:B--2---:R-:W-:Y:S05]  /*9d80*/  @!P1 BRA `(.L_x_54) ;  /* 0xfffffffc00f09947 */ /* 0x004fea000383ffff */
[----:B------:R-:W-:Y:S05]  /*9d90*/  BRA `(.L_x_175) ;  /* 0xffffff9000007947 */ /* 0x000fea000383ffff */
.L_x_57:
[----:B------:R-:W-:-:S07]  /*9da0*/  MOV R0, UR5 ;  /* 0x0000000500007c02 */ /* 0x000fce0008000f00 */
.L_x_176:
[----:B-1----:R1:W2:Y:S02]  /*9db0*/  SYNCS.PHASECHK.TRANS64.TRYWAIT P0, [R0+URZ+0xe0], R2 ;  /* 0x0000e002000075a7 */ /* 0x0022a400080011ff */
[----:B--2---:R-:W-:Y:S05]  /*9dc0*/  @!P0 NANOSLEEP.SYNCS 0x989680 ;  /* 0x009896800000895d */ /* 0x004fea0003900000 */
[----:B------:R-:W2:Y:S02]  /*9dd0*/  @!P0 SYNCS.PHASECHK.TRANS64 P0, [R0+URZ+0xe0], R2 ;  /* 0x0000e002000085a7 */ /* 0x000ea400080010ff */
[----:B--2---:R-:W-:Y:S05]  /*9de0*/  @!P0 BRA `(.L_x_176) ;  /* 0xfffffffc00f08947 */ /* 0x004fea000383ffff */
[----:B------:R-:W-:Y:S05]  /*9df0*/  BRA `(.L_x_56) ;  /* 0xffffff9000547947 */ /* 0x000fea000383ffff */
.L_x_66:
[----:B-1----:R-:W-:-:S04]  /*9e00*/  MOV R4, UR6 ;  /* 0x0000000600047c02 */ /* 0x002fc80008000f00 */
[----:B------:R1:W2:Y:S03]  /*9e10*/  SYNCS.PHASECHK.TRANS64.TRYWAIT P0, [R4+URZ+0x8], R5 ;  /* 0x00000805040075a7 */ /* 0x0002a600080011ff */
[----:B--2---:R-:W-:Y:S05]  /*9e20*/  @!P0 NANOSLEEP.SYNCS 0x989680 ;  /* 0x009896800000895d */ /* 0x004fea0003900000 */
[----:B------:R-:W2:Y:S02]  /*9e30*/  @!P0 SYNCS.PHASECHK.TRANS64 P0, [R4+URZ+0x8], R5 ;  /* 0x00000805040085a7 */ /* 0x000ea400080010ff */
[----:B--2---:R-:W-:Y:S05]  /*9e40*/  @!P0 BRA `(.L_x_66) ;  /* 0xfffffffc00ec8947 */ /* 0x004fea000383ffff */
[----:B------:R-:W-:Y:S05]  /*9e50*/  BRA `(.L_x_65) ;  /* 0xffffff9400087947 */ /* 0x000fea000383ffff */
.L_x_68:
[----:B------:R-:W-:Y:S01]  /*9e60*/  BSSY B0, `(.L_x_177) ;  /* 0x0000006000007945 */ /* 0x000fe20003800000 */
[----:B------:R-:W-:-:S07]  /*9e70*/  MOV R15, 0xffffffff ;  /* 0xffffffff000f7802 */ /* 0x000fce0000000f00 */
[----:B-1---5:R-:W-:Y:S05]  /*9e80*/  WARPSYNC.COLLECTIVE R15, `(.L_x_178) ;  /* 0x000000000f0c7348 */ /* 0x022fea0003c00000 */
[----:B------:R-:W-:Y:S02]  /*9e90*/  ELECT P6, UR79, PT ;  /* 0x00000000004f782f */ /* 0x000fe400038c0000 */
[----:B------:R-:W-:Y:S01]  /*9ea0*/  MOV R14, UR79 ;  /* 0x0000004f000e7c02 */ /* 0x000fe20008000f00 */
[----:B-1---5:R-:W-:Y:S10]  /*9eb0*/  ENDCOLLECTIVE ;  /* 0x000000000000791b */ /* 0x022ff40003800000 */
.L_x_178:
[----:B------:R-:W-:Y:S05]  /*9ec0*/  BSYNC B0 ;  /* 0x0000000000007941 */ /* 0x000fea0003800000 */
.L_x_177:
[----:B------:R-:W-:Y:S05]  /*9ed0*/  BRA `(.L_x_179) ;  /* 0xffffff9400387947 */ /* 0x000fea000383ffff */
.L_x_70:
[----:B-1----:R-:W-:-:S04]  /*9ee0*/  MOV R2, UR6 ;  /* 0x0000000600027c02 */ /* 0x002fc80008000f00 */
[----:B------:R1:W2:Y:S03]  /*9ef0*/  SYNCS.PHASECHK.TRANS64.TRYWAIT P0, [R2+URZ+0x8], R3 ;  /* 0x00000803020075a7 */ /* 0x0002a600080011ff */
[----:B--2---:R-:W-:Y:S05]  /*9f00*/  @!P0 NANOSLEEP.SYNCS 0x989680 ;  /* 0x009896800000895d */ /* 0x004fea0003900000 */
[----:B------:R-:W2:Y:S02]  /*9f10*/  @!P0 SYNCS.PHASECHK.TRANS64 P0, [R2+URZ+0x8], R3 ;  /* 0x00000803020085a7 */ /* 0x000ea400080010ff */
[----:B--2---:R-:W-:Y:S05]  /*9f20*/  @!P0 BRA `(.L_x_70) ;  /* 0xfffffffc00ec8947 */ /* 0x004fea000383ffff */
[----:B------:R-:W-:Y:S05]  /*9f30*/  BRA `(.L_x_69) ;  /* 0xffffff94003c7947 */ /* 0x000fea000383ffff */
.L_x_71:
[----:B-1----:R1:W2:Y:S02]  /*9f40*/  SYNCS.PHASECHK.TRANS64.TRYWAIT P0, [R0+URZ+0xd0], R4 ;  /* 0x0000d004000075a7 */ /* 0x0022a400080011ff */
[----:B--2---:R-:W-:Y:S05]  /*9f50*/  @!P0 NANOSLEEP.SYNCS 0x989680 ;  /* 0x009896800000895d */ /* 0x004fea0003900000 */
[----:B------:R-:W2:Y:S02]  /*9f60*/  @!P0 SYNCS.PHASECHK.TRANS64 P0, [R0+URZ+0xd0], R4 ;  /* 0x0000d004000085a7 */ /* 0x000ea400080010ff */
[----:B--2---:R-:W-:Y:S05]  /*9f70*/  @!P0 BRA `(.L_x_71) ;  /* 0xfffffffc00f08947 */ /* 0x004fea000383ffff */
[----:B------:R-:W-:Y:S05]  /*9f80*/  BRA `(.L_x_180) ;  /* 0xffffff9800287947 */ /* 0x000fea000383ffff */
.L_x_73:
[----:B------:R-:W-:-:S07]  /*9f90*/  MOV R0, UR9 ;  /* 0x0000000900007c02 */ /* 0x000fce0008000f00 */
.L_x_181:
[----:B-1----:R1:W2:Y:S02]  /*9fa0*/  SYNCS.PHASECHK.TRANS64.TRYWAIT P0, [R0+URZ+0x110], R4 ;  /* 0x00011004000075a7 */ /* 0x0022a400080011ff */
[----:B--2---:R-:W-:Y:S05]  /*9fb0*/  @!P0 NANOSLEEP.SYNCS 0x989680 ;  /* 0x009896800000895d */ /* 0x004fea0003900000 */
[----:B------:R-:W2:Y:S02]  /*9fc0*/  @!P0 SYNCS.PHASECHK.TRANS64 P0, [R0+URZ+0x110], R4 ;  /* 0x00011004000085a7 */ /* 0x000ea400080010ff */
[----:B--2---:R-:W-:Y:S05]  /*9fd0*/  @!P0 BRA `(.L_x_181) ;  /* 0xfffffffc00f08947 */ /* 0x004fea000383ffff */
[----:B------:R-:W-:Y:S05]  /*9fe0*/  BRA `(.L_x_182) ;  /* 0xffffff9800747947 */ /* 0x000fea000383ffff */
.L_x_76:
[----:B------:R-:W-:Y:S07]  /*9ff0*/  MOV R0, UR8 ;  /* 0x0000000800007c02 */ /* 0x000fee0008000f00 */
.L_x_183:
[----:B-1----:R1:W2:Y:S02]  /*a000*/  SYNCS.PHASECHK.TRANS64.TRYWAIT P0, [R0+URZ], R4 ;  /* 0x00000004000075a7 */ /* 0x0022a400080011ff */
[----:B--2---:R-:W-:Y:S05]  /*a010*/  @!P0 NANOSLEEP.SYNCS 0x989680 ;  /* 0x009896800000895d */ /* 0x004fea0003900000 */
[----:B------:R-:W2:Y:S02]  /*a020*/  @!P0 SYNCS.PHASECHK.TRANS64 P0, [R0+URZ], R4 ;  /* 0x00000004000085a7 */ /* 0x000ea400080010ff */
[----:B--2---:R-:W-:Y:S05]  /*a030*/  @!P0 BRA `(.L_x_183) ;  /* 0xfffffffc00f08947 */ /* 0x004fea000383ffff */
[----:B------:R-:W-:Y:S05]  /*a040*/  BRA `(.L_x_75) ;  /* 0xffffff9800887947 */ /* 0x000fea000383ffff */
.L_x_80:
[----:B-1----:R-:W-:-:S07]  /*a050*/  MOV R0, UR8 ;  /* 0x0000000800007c02 */ /* 0x002fce0008000f00 */
.L_x_184:
[----:B-1----:R1:W2:Y:S02]  /*a060*/  SYNCS.PHASECHK.TRANS64.TRYWAIT P0, [R0+URZ], R2 ;  /* 0x00000002000075a7 */ /* 0x0022a400080011ff */
[----:B--2---:R-:W-:Y:S05]  /*a070*/  @!P0 NANOSLEEP.SYNCS 0x989680 ;  /* 0x009896800000895d */ /* 0x004fea0003900000 */
[----:B------:R-:W2:Y:S02]  /*a080*/  @!P0 SYNCS.PHASECHK.TRANS64 P0, [R0+URZ], R2 ;  /* 0x00000002000085a7 */ /* 0x000ea400080010ff */
[----:B--2---:R-:W-:Y:S05]  /*a090*/  @!P0 BRA `(.L_x_184) ;  /* 0xfffffffc00f08947 */ /* 0x004fea000383ffff */
[----:B------:R-:W-:Y:S05]  /*a0a0*/  BRA `(.L_x_185) ;  /* 0xffffff9c007c7947 */ /* 0x000fea000383ffff */
.L_x_81:
[----:B------:R-:W-:-:S07]  /*a0b0*/  MOV R0, UR8 ;  /* 0x0000000800007c02 */ /* 0x000fce0008000f00 */
.L_x_186:
[----:B-1----:R1:W2:Y:S02]  /*a0c0*/  SYNCS.PHASECHK.TRANS64.TRYWAIT P0, [R0+URZ], R3 ;  /* 0x00000003000075a7 */ /* 0x0022a400080011ff */
[----:B--2---:R-:W-:Y:S05]  /*a0d0*/  @!P0 NANOSLEEP.SYNCS 0x989680 ;  /* 0x009896800000895d */ /* 0x004fea0003900000 */
[----:B------:R-:W2:Y:S02]  /*a0e0*/  @!P0 SYNCS.PHASECHK.TRANS64 P0, [R0+URZ], R3 ;  /* 0x00000003000085a7 */ /* 0x000ea400080010ff */
[----:B--2---:R-:W-:Y:S05]  /*a0f0*/  @!P0 BRA `(.L_x_186) ;  /* 0xfffffffc00f08947 */ /* 0x004fea000383ffff */
[----:B------:R-:W-:Y:S05]  /*a100*/  BRA `(.L_x_187) ;  /* 0xffffff9c00887947 */ /* 0x000fea000383ffff */
.L_x_82:
[----:B------:R-:W-:-:S07]  /*a110*/  MOV R0, UR8 ;  /* 0x0000000800007c02 */ /* 0x000fce0008000f00 */
.L_x_188:
[----:B-1----:R1:W2:Y:S02]  /*a120*/  SYNCS.PHASECHK.TRANS64.TRYWAIT P0, [R0+URZ], R3 ;  /* 0x00000003000075a7 */ /* 0x0022a400080011ff */
[----:B--2---:R-:W-:Y:S05]  /*a130*/  @!P0 NANOSLEEP.SYNCS 0x989680 ;  /* 0x009896800000895d */ /* 0x004fea0003900000 */
[----:B------:R-:W2:Y:S02]  /*a140*/  @!P0 SYNCS.PHASECHK.TRANS64 P0, [R0+URZ], R3 ;  /* 0x00000003000085a7 */ /* 0x000ea400080010ff */
[----:B--2---:R-:W-:Y:S05]  /*a150*/  @!P0 BRA `(.L_x_188) ;  /* 0xfffffffc00f08947 */ /* 0x004fea000383ffff */
[----:B------:R-:W-:Y:S05]  /*a160*/  BRA `(.L_x_189) ;  /* 0xffffff9c00947947 */ /* 0x000fea000383ffff */
.L_x_85:
[----:B------:R-:W-:-:S07]  /*a170*/  MOV R0, UR7 ;  /* 0x0000000700007c02 */ /* 0x000fce0008000f00 */
.L_x_190:
[----:B-1----:R1:W2:Y:S02]  /*a180*/  SYNCS.PHASECHK.TRANS64.TRYWAIT P1, [R0+URZ+0x150], R2 ;  /* 0x00015002000075a7 */ /* 0x0022a400080211ff */
[----:B--2---:R-:W-:Y:S05]  /*a190*/  @!P1 NANOSLEEP.SYNCS 0x989680 ;  /* 0x009896800000995d */ /* 0x004fea0003900000 */
[----:B------:R-:W2:Y:S02]  /*a1a0*/  @!P1 SYNCS.PHASECHK.TRANS64 P1, [R0+URZ+0x150], R2 ;  /* 0x00015002000095a7 */ /* 0x000ea400080210ff */
[----:B--2---:R-:W-:Y:S05]  /*a1b0*/  @!P1 BRA `(.L_x_190) ;  /* 0xfffffffc00f09947 */ /* 0x004fea000383ffff */
[----:B------:R-:W-:Y:S05]  /*a1c0*/  BRA `(.L_x_191) ;  /* 0xffffff9c00e07947 */ /* 0x000fea000383ffff */
.L_x_90:
[----:B--2---:R2:W4:Y:S02]  /*a1d0*/  SYNCS.PHASECHK.TRANS64.TRYWAIT P0, [R0+URZ+0xd0], R2 ;  /* 0x0000d002000075a7 */ /* 0x00452400080011ff */
[----:B----4-:R-:W-:Y:S05]  /*a1e0*/  @!P0 NANOSLEEP.SYNCS 0x989680 ;  /* 0x009896800000895d */ /* 0x010fea0003900000 */
[----:B------:R-:W4:Y:S02]  /*a1f0*/  @!P0 SYNCS.PHASECHK.TRANS64 P0, [R0+URZ+0xd0], R2 ;  /* 0x0000d002000085a7 */ /* 0x000f2400080010ff */
[----:B----4-:R-:W-:Y:S05]  /*a200*/  @!P0 BRA `(.L_x_90) ;  /* 0xfffffffc00f08947 */ /* 0x010fea000383ffff */
[----:B------:R-:W-:Y:S05]  /*a210*/  BRA `(.L_x_192) ;  /* 0xffffffa000f47947 */ /* 0x000fea000383ffff */
.L_x_93:
[----:B------:R-:W-:Y:S07]  /*a220*/  MOV R0, UR6 ;  /* 0x0000000600007c02 */ /* 0x000fee0008000f00 */
.L_x_193:
[----:B--2---:R2:W4:Y:S02]  /*a230*/  SYNCS.PHASECHK.TRANS64.TRYWAIT P0, [R0+URZ+0xc8], R2 ;  /* 0x0000c802000075a7 */ /* 0x00452400080011ff */
[----:B----4-:R-:W-:Y:S05]  /*a240*/  @!P0 NANOSLEEP.SYNCS 0x989680 ;  /* 0x009896800000895d */ /* 0x010fea0003900000 */
[----:B------:R-:W4:Y:S02]  /*a250*/  @!P0 SYNCS.PHASECHK.TRANS64 P0, [R0+URZ+0xc8], R2 ;  /* 0x0000c802000085a7 */ /* 0x000f2400080010ff */
[----:B----4-:R-:W-:Y:S05]  /*a260*/  @!P0 BRA `(.L_x_193) ;  /* 0xfffffffc00f08947 */ /* 0x010fea000383ffff */
[----:B------:R-:W-:Y:S05]  /*a270*/  BRA `(.L_x_92) ;  /* 0xffffffa400d47947 */ /* 0x000fea000383ffff */
.L_x_96:
[----:B------:R-:W-:Y:S07]  /*a280*/  MOV R0, UR6 ;  /* 0x0000000600007c02 */ /* 0x000fee0008000f00 */
.L_x_194:
[----:B-1----:R1:W2:Y:S02]  /*a290*/  SYNCS.PHASECHK.TRANS64.TRYWAIT P0, [R0+URZ+0xa0], R14 ;  /* 0x0000a00e000075a7 */ /* 0x0022a400080011ff */
[----:B--2---:R-:W-:Y:S05]  /*a2a0*/  @!P0 NANOSLEEP.SYNCS 0x989680 ;  /* 0x009896800000895d */ /* 0x004fea0003900000 */
[----:B------:R-:W2:Y:S02]  /*a2b0*/  @!P0 SYNCS.PHASECHK.TRANS64 P0, [R0+URZ+0xa0], R14 ;  /* 0x0000a00e000085a7 */ /* 0x000ea400080010ff */
[----:B--2---:R-:W-:Y:S05]  /*a2c0*/  @!P0 BRA `(.L_x_194) ;  /* 0xfffffffc00f08947 */ /* 0x004fea000383ffff */
[----:B------:R-:W-:Y:S05]  /*a2d0*/  BRA `(.L_x_195) ;  /* 0xffffffa8004c7947 */ /* 0x000fea000383ffff */
.L_x_97:
[----:B------:R-:W-:Y:S07]  /*a2e0*/  MOV R0, UR6 ;  /* 0x0000000600007c02 */ /* 0x000fee0008000f00 */
.L_x_196:
[----:B-1----:R1:W2:Y:S02]  /*a2f0*/  SYNCS.PHASECHK.TRANS64.TRYWAIT P0, [R0+URZ+0xa8], R14 ;  /* 0x0000a80e000075a7 */ /* 0x0022a400080011ff */
[----:B--2---:R-:W-:Y:S05]  /*a300*/  @!P0 NANOSLEEP.SYNCS 0x989680 ;  /* 0x009896800000895d */ /* 0x004fea0003900000 */
[----:B------:R-:W2:Y:S02]  /*a310*/  @!P0 SYNCS.PHASECHK.TRANS64 P0, [R0+URZ+0xa8], R14 ;  /* 0x0000a80e000085a7 */ /* 0x000ea400080010ff */
[----:B--2---:R-:W-:Y:S05]  /*a320*/  @!P0 BRA `(.L_x_196) ;  /* 0xfffffffc00f08947 */ /* 0x004fea000383ffff */
[----:B------:R-:W-:Y:S05]  /*a330*/  BRA `(.L_x_197) ;  /* 0xffffffa800887947 */ /* 0x000fea000383ffff */
.L_x_98:
[----:B------:R-:W-:Y:S07]  /*a340*/  MOV R0, UR6 ;  /* 0x0000000600007c02 */ /* 0x000fee0008000f00 */
.L_x_198:
[----:B-1----:R1:W2:Y:S02]  /*a350*/  SYNCS.PHASECHK.TRANS64.TRYWAIT P0, [R0+URZ+0xb0], R14 ;  /* 0x0000b00e000075a7 */ /* 0x0022a400080011ff */
[----:B--2---:R-:W-:Y:S05]  /*a360*/  @!P0 NANOSLEEP.SYNCS 0x989680 ;  /* 0x009896800000895d */ /* 0x004fea0003900000 */
[----:B------:R-:W2:Y:S02]  /*a370*/  @!P0 SYNCS.PHASECHK.TRANS64 P0, [R0+URZ+0xb0], R14 ;  /* 0x0000b00e000085a7 */ /* 0x000ea400080010ff */
[----:B--2---:R-:W-:Y:S05]  /*a380*/  @!P0 BRA `(.L_x_198) ;  /* 0xfffffffc00f08947 */ /* 0x004fea000383ffff */
[----:B------:R-:W-:Y:S05]  /*a390*/  BRA `(.L_x_199) ;  /* 0xffffffa800cc7947 */ /* 0x000fea000383ffff */
.L_x_99:
[----:B------:R-:W-:Y:S07]  /*a3a0*/  MOV R0, UR6 ;  /* 0x0000000600007c02 */ /* 0x000fee0008000f00 */
.L_x_200:
[----:B-1----:R1:W2:Y:S02]  /*a3b0*/  SYNCS.PHASECHK.TRANS64.TRYWAIT P0, [R0+URZ+0xb8], R14 ;  /* 0x0000b80e000075a7 */ /* 0x0022a400080011ff */
[----:B--2---:R-:W-:Y:S05]  /*a3c0*/  @!P0 NANOSLEEP.SYNCS 0x989680 ;  /* 0x009896800000895d */ /* 0x004fea0003900000 */
[----:B------:R-:W2:Y:S02]  /*a3d0*/  @!P0 SYNCS.PHASECHK.TRANS64 P0, [R0+URZ+0xb8], R14 ;  /* 0x0000b80e000085a7 */ /* 0x000ea400080010ff */
[----:B--2---:R-:W-:Y:S05]  /*a3e0*/  @!P0 BRA `(.L_x_200) ;  /* 0xfffffffc00f08947 */ /* 0x004fea000383ffff */
[----:B------:R-:W-:Y:S05]  /*a3f0*/  BRA `(.L_x_201) ;  /* 0xffffffac00507947 */ /* 0x000fea000383ffff */
.L_x_101:
[----:B------:R-:W-:-:S07]  /*a400*/  MOV R0, UR6 ;  /* 0x0000000600007c02 */ /* 0x000fce0008000f00 */
.L_x_202:
[----:B-1----:R1:W4:Y:S02]  /*a410*/  SYNCS.PHASECHK.TRANS64.TRYWAIT P0, [R0+URZ+0xa0], R2 ;  /* 0x0000a002000075a7 */ /* 0x00232400080011ff */
[----:B----4-:R-:W-:Y:S05]  /*a420*/  @!P0 NANOSLEEP.SYNCS 0x989680 ;  /* 0x009896800000895d */ /* 0x010fea0003900000 */
[----:B------:R-:W4:Y:S02]  /*a430*/  @!P0 SYNCS.PHASECHK.TRANS64 P0, [R0+URZ+0xa0], R2 ;  /* 0x0000a002000085a7 */ /* 0x000f2400080010ff */
[----:B----4-:R-:W-:Y:S05]  /*a440*/  @!P0 BRA `(.L_x_202) ;  /* 0xfffffffc00f08947 */ /* 0x010fea000383ffff */
[----:B------:R-:W-:Y:S05]  /*a450*/  BRA `(.L_x_203) ;  /* 0xffffffac00c07947 */ /* 0x000fea000383ffff */
.L_x_102:
[----:B-1----:R-:W-:-:S07]  /*a460*/  MOV R0, UR6 ;  /* 0x0000000600007c02 */ /* 0x002fce0008000f00 */
.L_x_204:
[----:B-1----:R1:W4:Y:S02]  /*a470*/  SYNCS.PHASECHK.TRANS64.TRYWAIT P0, [R0+URZ+0xa8], R2 ;  /* 0x0000a802000075a7 */ /* 0x00232400080011ff */
[----:B----4-:R-:W-:Y:S05]  /*a480*/  @!P0 NANOSLEEP.SYNCS 0x989680 ;  /* 0x009896800000895d */ /* 0x010fea0003900000 */
[----:B------:R-:W4:Y:S02]  /*a490*/  @!P0 SYNCS.PHASECHK.TRANS64 P0, [R0+URZ+0xa8], R2 ;  /* 0x0000a802000085a7 */ /* 0x000f2400080010ff */
[----:B----4-:R-:W-:Y:S05]  /*a4a0*/  @!P0 BRA `(.L_x_204) ;  /* 0xfffffffc00f08947 */ /* 0x010fea000383ffff */
[----:B------:R-:W-:Y:S05]  /*a4b0*/  BRA `(.L_x_205) ;  /* 0xffffffac00b07947 */ /* 0x000fea000383ffff */
.L_x_103:
[----:B-1----:R-:W-:-:S07]  /*a4c0*/  MOV R0, UR6 ;  /* 0x0000000600007c02 */ /* 0x002fce0008000f00 */
.L_x_206:
[----:B-1----:R1:W4:Y:S02]  /*a4d0*/  SYNCS.PHASECHK.TRANS64.TRYWAIT P0, [R0+URZ+0xb0], R2 ;  /* 0x0000b002000075a7 */ /* 0x00232400080011ff */
[----:B----4-:R-:W-:Y:S05]  /*a4e0*/  @!P0 NANOSLEEP.SYNCS 0x989680 ;  /* 0x009896800000895d */ /* 0x010fea0003900000 */
[----:B------:R-:W4:Y:S02]  /*a4f0*/  @!P0 SYNCS.PHASECHK.TRANS64 P0, [R0+URZ+0xb0], R2 ;  /* 0x0000b002000085a7 */ /* 0x000f2400080010ff */
[----:B----4-:R-:W-:Y:S05]  /*a500*/  @!P0 BRA `(.L_x_206) ;  /* 0xfffffffc00f08947 */ /* 0x010fea000383ffff */
[----:B------:R-:W-:Y:S05]  /*a510*/  BRA `(.L_x_207) ;  /* 0xffffffac00a07947 */ /* 0x000fea000383ffff */
.L_x_105:
[----:B--2---:R2:W4:Y:S02]  /*a520*/  SYNCS.PHASECHK.TRANS64.TRYWAIT P0, [R0+URZ+0xd0], R2 ;  /* 0x0000d002000075a7 */ /* 0x00452400080011ff */
[----:B----4-:R-:W-:Y:S05]  /*a530*/  @!P0 NANOSLEEP.SYNCS 0x989680 ;  /* 0x009896800000895d */ /* 0x010fea0003900000 */
[----:B------:R-:W4:Y:S02]  /*a540*/  @!P0 SYNCS.PHASECHK.TRANS64 P0, [R0+URZ+0xd0], R2 ;  /* 0x0000d002000085a7 */ /* 0x000f2400080010ff */
[----:B----4-:R-:W-:Y:S05]  /*a550*/  @!P0 BRA `(.L_x_105) ;  /* 0xfffffffc00f08947 */ /* 0x010fea000383ffff */
[----:B------:R-:W-:Y:S05]  /*a560*/  BRA `(.L_x_208) ;  /* 0xffffffb0007c7947 */ /* 0x000fea000383ffff */
.L_x_117:
[----:B-1----:R-:W-:Y:S04]  /*a570*/  MOV R3, UR48 ;  /* 0x0000003000037c02 */ /* 0x002fe80008000f00 */
[----:B------:R1:W2:Y:S03]  /*a580*/  SYNCS.PHASECHK.TRANS64.TRYWAIT P0, [R3+URZ+0x80], R4 ;  /* 0x00008004030075a7 */ /* 0x0002a600080011ff */
[----:B--2---:R-:W-:Y:S05]  /*a590*/  @!P0 NANOSLEEP.SYNCS 0x989680 ;  /* 0x009896800000895d */ /* 0x004fea0003900000 */
[----:B------:R-:W2:Y:S02]  /*a5a0*/  @!P0 SYNCS.PHASECHK.TRANS64 P0, [R3+URZ+0x80], R4 ;  /* 0x00008004030085a7 */ /* 0x000ea400080010ff */
[----:B--2---:R-:W-:Y:S05]  /*a5b0*/  @!P0 BRA `(.L_x_117) ;  /* 0xfffffffc00ec8947 */ /* 0x004fea000383ffff */
[----:B------:R-:W-:Y:S05]  /*a5c0*/  BRA `(.L_x_116) ;  /* 0xffffffbc00d07947 */ /* 0x000fea000383ffff */
.L_x_119:
[----:B-1----:R1:W4:Y:S02]  /*a5d0*/  SYNCS.PHASECHK.TRANS64.TRYWAIT P1, [R120+URZ+0xf0], R0 ;  /* 0x0000f000780075a7 */ /* 0x00232400080211ff */
[----:B----4-:R-:W-:Y:S05]  /*a5e0*/  @!P1 NANOSLEEP.SYNCS 0x989680 ;  /* 0x009896800000995d */ /* 0x010fea0003900000 */
[----:B------:R-:W4:Y:S02]  /*a5f0*/  @!P1 SYNCS.PHASECHK.TRANS64 P1, [R120+URZ+0xf0], R0 ;  /* 0x0000f000780095a7 */ /* 0x000f2400080210ff */
[----:B----4-:R-:W-:Y:S05]  /*a600*/  @!P1 BRA `(.L_x_119) ;  /* 0xfffffffc00f09947 */ /* 0x010fea000383ffff */
[----:B------:R-:W-:Y:S05]  /*a610*/  BRA `(.L_x_118) ;  /* 0xffffffbc00f87947 */ /* 0x000fea000383ffff */
.L_x_128:
[----:B---3--:R3:W4:Y:S02]  /*a620*/  SYNCS.PHASECHK.TRANS64.TRYWAIT P0, [R3+URZ+0x80], R0 ;  /* 0x00008000030075a7 */ /* 0x00872400080011ff */
[----:B----4-:R-:W-:Y:S05]  /*a630*/  @!P0 NANOSLEEP.SYNCS 0x989680 ;  /* 0x009896800000895d */ /* 0x010fea0003900000 */
[----:B------:R-:W4:Y:S02]  /*a640*/  @!P0 SYNCS.PHASECHK.TRANS64 P0, [R3+URZ+0x80], R0 ;  /* 0x00008000030085a7 */ /* 0x000f2400080010ff */
[----:B----4-:R-:W-:Y:S05]  /*a650*/  @!P0 BRA `(.L_x_128) ;  /* 0xfffffffc00f08947 */ /* 0x010fea000383ffff */
[----:B------:R-:W-:Y:S05]  /*a660*/  BRA `(.L_x_127) ;  /* 0xffffffc800d47947 */ /* 0x000fea000383ffff */
.L_x_136:
[----:B---3--:R3:W4:Y:S02]  /*a670*/  SYNCS.PHASECHK.TRANS64.TRYWAIT P0, [R0+URZ+0x80], R7 ;  /* 0x00008007000075a7 */ /* 0x00872400080011ff */
[----:B----4-:R-:W-:Y:S05]  /*a680*/  @!P0 NANOSLEEP.SYNCS 0x989680 ;  /* 0x009896800000895d */ /* 0x010fea0003900000 */
[----:B------:R-:W4:Y:S02]  /*a690*/  @!P0 SYNCS.PHASECHK.TRANS64 P0, [R0+URZ+0x80], R7 ;  /* 0x00008007000085a7 */ /* 0x000f2400080010ff */
[----:B----4-:R-:W-:Y:S05]  /*a6a0*/  @!P0 BRA `(.L_x_136) ;  /* 0xfffffffc00f08947 */ /* 0x010fea000383ffff */
[----:B------:R-:W-:Y:S05]  /*a6b0*/  BRA `(.L_x_135) ;  /* 0xffffffd400d47947 */ /* 0x000fea000383ffff */
.L_x_144:
[----:B---3--:R3:W4:Y:S02]  /*a6c0*/  SYNCS.PHASECHK.TRANS64.TRYWAIT P0, [R0+URZ+0x80], R6 ;  /* 0x00008006000075a7 */ /* 0x00872400080011ff */
[----:B----4-:R-:W-:Y:S05]  /*a6d0*/  @!P0 NANOSLEEP.SYNCS 0x989680 ;  /* 0x009896800000895d */ /* 0x010fea0003900000 */
[----:B------:R-:W4:Y:S02]  /*a6e0*/  @!P0 SYNCS.PHASECHK.TRANS64 P0, [R0+URZ+0x80], R6 ;  /* 0x00008006000085a7 */ /* 0x000f2400080010ff */
[----:B----4-:R-:W-:Y:S05]  /*a6f0*/  @!P0 BRA `(.L_x_144) ;  /* 0xfffffffc00f08947 */ /* 0x010fea000383ffff */
[----:B------:R-:W-:Y:S05]  /*a700*/  BRA `(.L_x_143) ;  /* 0xffffffe000d47947 */ /* 0x000fea000383ffff */
        .weak           $__internal_0_$__cuda_sm10x_tcgen05_guardrail_trap_col_being_dealloced_not_returned_by_alloc
        .type           $__internal_0_$__cuda_sm10x_tcgen05_guardrail_trap_col_being_dealloced_not_returned_by_alloc,@function
        .size           $__internal_0_$__cuda_sm10x_tcgen05_guardrail_trap_col_being_dealloced_not_returned_by_alloc,($__internal_1_$__cuda_sm10x_tcgen05_guardrail_trap_phase_invalid_during_alloc - $__internal_0_$__cuda_sm10x_tcgen05_guardrail_trap_col_being_dealloced_not_returned_by_alloc)
$__internal_0_$__cuda_sm10x_tcgen05_guardrail_trap_col_being_dealloced_not_returned_by_alloc:
[----:B------:R-:W-:Y:S05]  /*a710*/  BPT.TRAP 0x1 ;  /* 0x000000040000795c */ /* 0x000fea0000300000 */
[----:B------:R-:W-:-:S04]  /*a720*/  HFMA2 R3, -RZ, RZ, 0, 0 ;  /* 0x00000000ff037431 */ /* 0x000fc800000001ff */
[----:B------:R-:W-:Y:S05]  /*a730*/  RET.REL.NODEC R2 `(_ZN7cutlass13device_kernelINS_4gemm6kernel13GemmUniversalIN4cute5tupleIJiiiiEEENS1_10collective13CollectiveMmaINS1_35MainloopSm100TmaUmmaWarpSpecializedILi8ELi2ELi4ENS5_IJNS4_1CILi2EEENSA_ILi1EEESC_EEEEENS5_IJNSA_ILi256EEENSA_ILi128EEENSA_ILi64EEEEEENS_6half_tENS5_IJlSC_lEEESJ_SK_NS4_8TiledMMAINS4_8MMA_AtomIJNS4_26SM100_MMA_F16BF16_2x1SM_SSISJ_SJ_fLi256ELi128ELNS4_4UMMA5MajorE0ELSP_0ELNSO_7ScaleInE0ELSQ_0EEEEEENS4_6LayoutINS5_IJSC_SC_SC_EEENS5_IJNSA_ILi0EEESV_SV_EEEEENS5_IJNS4_10UnderscoreESY_SY_EEEEENS4_18SM100_TMA_2SM_LOADENS4_14ComposedLayoutINS4_7SwizzleILi3ELi4ELi3EEENS4_18smem_ptr_flag_bitsILi16EEENST_INS5_IJNSA_ILi8EEESH_EEENS5_IJSH_SC_EEEEEEEvNS4_8identityES11_S1B_vS1C_EENS_8epilogue10collective18CollectiveEpilogueINS1E_23Sm100TmaWarpSpecializedILi4ELi2ELi32ELb1ELb0EEEJNS5_IJSG_SG_SH_EEENS5_IJNST_ISG_SC_EENST_INSA_ILi32EEESC_EEEEESJ_SK_SJ_SK_NS1E_6fusion15FusionCallbacksIS1I_NS1O_17LinCombPerRowBiasISJ_fSJ_SJ_fLi8ELNS_15FloatRoundStyleE2EEES1J_S1N_JEEENS4_5SM1004TMEM4LOAD26SM100_TMEM_LOAD_32dp32b32xENS4_13SM90_TMA_LOADENS12_INS13_ILi2ELi4ELi3EEES16_NST_INS5_IJS17_S1L_EEENS5_IJS1L_SC_EEEEEEENS4_39AutoVectorizingCopyWithAssumedAlignmentILi128EEENS4_14SM90_TMA_STOREES23_S25_S25_EEEvvEEEEvNT_6ParamsE) ;  /* 0xffffff5802307950 */ /* 0x000fea0003c3ffff */
        .weak           $__internal_1_$__cuda_sm10x_tcgen05_guardrail_trap_phase_invalid_during_alloc
        .type           $__internal_1_$__cuda_sm10x_tcgen05_guardrail_trap_phase_invalid_during_alloc,@function
        .size           $__internal_1_$__cuda_sm10x_tcgen05_guardrail_trap_phase_invalid_during_alloc,($__internal_2_$__cuda_sm10x_tcgen05_guardrail_trap_unallocated_columns_being_dealloced - $__internal_1_$__cuda_sm10x_tcgen05_guardrail_trap_phase_invalid_during_alloc)
$__internal_1_$__cuda_sm10x_tcgen05_guardrail_trap_phase_invalid_during_alloc:
[----:B------:R-:W-:Y:S05]  /*a740*/  BPT.TRAP 0x1 ;  /* 0x000000040000795c */ /* 0x000fea0000300000 */
[----:B------:R-:W-:-:S04]  /*a750*/  MOV R3, 0x0 ;  /* 0x0000000000037802 */ /* 0x000fc80000000f00 */
[----:B------:R-:W-:Y:S05]  /*a760*/  RET.REL.NODEC R2 `(_ZN7cutlass13device_kernelINS_4gemm6kernel13GemmUniversalIN4cute5tupleIJiiiiEEENS1_10collective13CollectiveMmaINS1_35MainloopSm100TmaUmmaWarpSpecializedILi8ELi2ELi4ENS5_IJNS4_1CILi2EEENSA_ILi1EEESC_EEEEENS5_IJNSA_ILi256EEENSA_ILi128EEENSA_ILi64EEEEEENS_6half_tENS5_IJlSC_lEEESJ_SK_NS4_8TiledMMAINS4_8MMA_AtomIJNS4_26SM100_MMA_F16BF16_2x1SM_SSISJ_SJ_fLi256ELi128ELNS4_4UMMA5MajorE0ELSP_0ELNSO_7ScaleInE0ELSQ_0EEEEEENS4_6LayoutINS5_IJSC_SC_SC_EEENS5_IJNSA_ILi0EEESV_SV_EEEEENS5_IJNS4_10UnderscoreESY_SY_EEEEENS4_18SM100_TMA_2SM_LOADENS4_14ComposedLayoutINS4_7SwizzleILi3ELi4ELi3EEENS4_18smem_ptr_flag_bitsILi16EEENST_INS5_IJNSA_ILi8EEESH_EEENS5_IJSH_SC_EEEEEEEvNS4_8identityES11_S1B_vS1C_EENS_8epilogue10collective18CollectiveEpilogueINS1E_23Sm100TmaWarpSpecializedILi4ELi2ELi32ELb1ELb0EEEJNS5_IJSG_SG_SH_EEENS5_IJNST_ISG_SC_EENST_INSA_ILi32EEESC_EEEEESJ_SK_SJ_SK_NS1E_6fusion15FusionCallbacksIS1I_NS1O_17LinCombPerRowBiasISJ_fSJ_SJ_fLi8ELNS_15FloatRoundStyleE2EEES1J_S1N_JEEENS4_5SM1004TMEM4LOAD26SM100_TMEM_LOAD_32dp32b32xENS4_13SM90_TMA_LOADENS12_INS13_ILi2ELi4ELi3EEES16_NST_INS5_IJS17_S1L_EEENS5_IJS1L_SC_EEEEEEENS4_39AutoVectorizingCopyWithAssumedAlignmentILi128EEENS4_14SM90_TMA_STOREES23_S25_S25_EEEvvEEEEvNT_6ParamsE) ;  /* 0xffffff5802247950 */ /* 0x000fea0003c3ffff */
        .weak           $__internal_2_$__cuda_sm10x_tcgen05_guardrail_trap_unallocated_columns_being_dealloced
        .type           $__internal_2_$__cuda_sm10x_tcgen05_guardrail_trap_unallocated_columns_being_dealloced,@function
        .size           $__internal_2_$__cuda_sm10x_tcgen05_guardrail_trap_unallocated_columns_being_dealloced,(.L_x_210 - $__internal_2_$__cuda_sm10x_tcgen05_guardrail_trap_unallocated_columns_being_dealloced)
$__internal_2_$__cuda_sm10x_tcgen05_guardrail_trap_unallocated_columns_being_dealloced:
[----:B------:R-:W-:Y:S05]  /*a770*/  BPT.TRAP 0x1 ;  /* 0x000000040000795c */ /* 0x000fea0000300000 */
[----:B------:R-:W-:-:S04]  /*a780*/  HFMA2 R3, -RZ, RZ, 0, 0 ;  /* 0x00000000ff037431 */ /* 0x000fc800000001ff */
[----:B------:R-:W-:Y:S05]  /*a790*/  RET.REL.NODEC R2 `(_ZN7cutlass13device_kernelINS_4gemm6kernel13GemmUniversalIN4cute5tupleIJiiiiEEENS1_10collective13CollectiveMmaINS1_35MainloopSm100TmaUmmaWarpSpecializedILi8ELi2ELi4ENS5_IJNS4_1CILi2EEENSA_ILi1EEESC_EEEEENS5_IJNSA_ILi256EEENSA_ILi128EEENSA_ILi64EEEEEENS_6half_tENS5_IJlSC_lEEESJ_SK_NS4_8TiledMMAINS4_8MMA_AtomIJNS4_26SM100_MMA_F16BF16_2x1SM_SSISJ_SJ_fLi256ELi128ELNS4_4UMMA5MajorE0ELSP_0ELNSO_7ScaleInE0ELSQ_0EEEEEENS4_6LayoutINS5_IJSC_SC_SC_EEENS5_IJNSA_ILi0EEESV_SV_EEEEENS5_IJNS4_10UnderscoreESY_SY_EEEEENS4_18SM100_TMA_2SM_LOADENS4_14ComposedLayoutINS4_7SwizzleILi3ELi4ELi3EEENS4_18smem_ptr_flag_bitsILi16EEENST_INS5_IJNSA_ILi8EEESH_EEENS5_IJSH_SC_EEEEEEEvNS4_8identityES11_S1B_vS1C_EENS_8epilogue10collective18CollectiveEpilogueINS1E_23Sm100TmaWarpSpecializedILi4ELi2ELi32ELb1ELb0EEEJNS5_IJSG_SG_SH_EEENS5_IJNST_ISG_SC_EENST_INSA_ILi32EEESC_EEEEESJ_SK_SJ_SK_NS1E_6fusion15FusionCallbacksIS1I_NS1O_17LinCombPerRowBiasISJ_fSJ_SJ_fLi8ELNS_15FloatRoundStyleE2EEES1J_S1N_JEEENS4_5SM1004TMEM4LOAD26SM100_TMEM_LOAD_32dp32b32xENS4_13SM90_TMA_LOADENS12_INS13_ILi2ELi4ELi3EEES16_NST_INS5_IJS17_S1L_EEENS5_IJS1L_SC_EEEEEEENS4_39AutoVectorizingCopyWithAssumedAlignmentILi128EEENS4_14SM90_TMA_STOREES23_S25_S25_EEEvvEEEEvNT_6ParamsE) ;  /* 0xffffff5802187950 */ /* 0x000fea0003c3ffff */
.L_x_209:
[----:B------:R-:W-:-:S00]  /*a7a0*/  BRA `(.L_x_209) ;  /* 0xfffffffc00fc7947 */ /* 0x000fc0000383ffff */
[----:B------:R-:W-:-:S00]  /*a7b0*/  NOP ;  /* 0x0000000000007918 */ /* 0x000fc00000000000 */
        /* <DEDUP_REMOVED lines=12> */
.L_x_210:


//--------------------- .nv.global.init           --------------------------
	.section	.nv.global.init,"aw",@progbits
.nv.global.init:
	.type		$str$27,@object
	.size		$str$27,($str$28 - $str$27)
$str$27:
        /*0000*/ 	.byte	0x28, 0x61, 0x64, 0x64, 0x72, 0x65, 0x73, 0x73, 0x20, 0x26, 0x20, 0x6d, 0x61, 0x73, 0x6b, 0x29
        /*0010*/ 	.byte	0x20, 0x3d, 0x3d, 0x20, 0x30, 0x00
	.type		$str$28,@object
	.size		$str$28,($str$26 - $str$28)
$str$28:
        /*0016*/ 	.byte	0x2f, 0x74, 0x6d, 0x70, 0x2f, 0x63, 0x75, 0x74, 0x6c, 0x61, 0x73, 0x73, 0x5f, 0x73, 0x77, 0x65
        /*0026*/ 	.byte	0x65, 0x70, 0x5f, 0x73, 0x72, 0x63, 0x2f, 0x69, 0x6e, 0x63, 0x6c, 0x75, 0x64, 0x65, 0x2f, 0x63
        /*0036*/ 	.byte	0x75, 0x74, 0x65, 0x2f, 0x70, 0x6f, 0x69, 0x6e, 0x74, 0x65, 0x72, 0x5f, 0x66, 0x6c, 0x61, 0x67
        /*0046*/ 	.byte	0x67, 0x65, 0x64, 0x2e, 0x68, 0x70, 0x70, 0x00
	.type		$str$26,@object
	.size		$str$26,($str$25 - $str$26)
$str$26:
        /*004e*/ 	.byte	0x2f, 0x74, 0x6d, 0x70, 0x2f, 0x63, 0x75, 0x74, 0x6c, 0x61, 0x73, 0x73, 0x5f, 0x73, 0x77, 0x65
        /*005e*/ 	.byte	0x65, 0x70, 0x5f, 0x73, 0x72, 0x63, 0x2f, 0x69, 0x6e, 0x63, 0x6c, 0x75, 0x64, 0x65, 0x2f, 0x63
        /*006e*/ 	.byte	0x75, 0x74, 0x65, 0x2f, 0x61, 0x74, 0x6f, 0x6d, 0x2f, 0x63, 0x6f, 0x70, 0x79, 0x5f, 0x74, 0x72
        /*007e*/ 	.byte	0x61, 0x69, 0x74, 0x73, 0x5f, 0x73, 0x6d, 0x31, 0x30, 0x30, 0x2e, 0x68, 0x70, 0x70, 0x00
	.type		$str$25,@object
	.size		$str$25,(__unnamed_1 - $str$25)
$str$25:
        /*008d*/ 	.byte	0x28, 0x28, 0x75, 0x69, 0x6e, 0x74, 0x33, 0x32, 0x5f, 0x74, 0x28, 0x74, 0x68, 0x72, 0x65, 0x61
        /*009d*/ 	.byte	0x64, 0x49, 0x64, 0x78, 0x2e, 0x78, 0x29, 0x20, 0x2f, 0x20, 0x33, 0x32, 0x29, 0x20, 0x25, 0x20
        /*00ad*/ 	.byte	0x34, 0x29, 0x20, 0x3d, 0x3d, 0x20, 0x28, 0x28, 0x28, 0x74, 0x6d, 0x65, 0x6d, 0x5f, 0x61, 0x64
        /*00bd*/ 	.byte	0x64, 0x72, 0x20, 0x3e, 0x3e, 0x20, 0x31, 0x36, 0x29, 0x20, 0x2f, 0x20, 0x33, 0x32, 0x29, 0x20
        /*00cd*/ 	.byte	0x25, 0x20, 0x34, 0x29, 0x00
	.type		__unnamed_1,@object
	.size		__unnamed_1,(__unnamed_2 - __unnamed_1)
__unnamed_1:
        /*00d2*/ 	.byte	0x61, 0x75, 0x74, 0x6f, 0x20, 0x63, 0x75, 0x74, 0x65, 0x3a, 0x3a, 0x61, 0x73, 0x5f, 0x70, 0x6f
        /* <DEDUP_REMOVED lines=24> */
        /*0262*/ 	.byte	0x3e, 0x3e, 0x3e, 0x3e, 0x5d, 0x00
	.type		__unnamed_2,@object
	.size		__unnamed_2,(.L_2 - __unnamed_2)
__unnamed_2:
        /* <DEDUP_REMOVED lines=42> */
        /*0508*/ 	.byte	0x3e, 0x3e, 0x5d, 0x00
.L_2:


//--------------------- .nv.shared._ZN7cutlass13device_kernelINS_4gemm6kernel13GemmUniversalIN4cute5tupleIJiiiiEEENS1_10collective13CollectiveMmaINS1_35MainloopSm100TmaUmmaWarpSpecializedILi8ELi2ELi4ENS5_IJNS4_1CILi2EEENSA_ILi1EEESC_EEEEENS5_IJNSA_ILi256EEENSA_ILi128EEENSA_ILi64EEEEEENS_6half_tENS5_IJlSC_lEEESJ_SK_NS4_8TiledMMAINS4_8MMA_AtomIJNS4_26SM100_MMA_F16BF16_2x1SM_SSISJ_SJ_fLi256ELi128ELNS4_4UMMA5MajorE0ELSP_0ELNSO_7ScaleInE0ELSQ_0EEEEEENS4_6LayoutINS5_IJSC_SC_SC_EEENS5_IJNSA_ILi0EEESV_SV_EEEEENS5_IJNS4_10UnderscoreESY_SY_EEEEENS4_18SM100_TMA_2SM_LOADENS4_14ComposedLayoutINS4_7SwizzleILi3ELi4ELi3EEENS4_18smem_ptr_flag_bitsILi16EEENST_INS5_IJNSA_ILi8EEESH_EEENS5_IJSH_SC_EEEEEEEvNS4_8identityES11_S1B_vS1C_EENS_8epilogue10collective18CollectiveEpilogueINS1E_23Sm100TmaWarpSpecializedILi4ELi2ELi32ELb1ELb0EEEJNS5_IJSG_SG_SH_EEENS5_IJNST_ISG_SC_EENST_INSA_ILi32EEESC_EEEEESJ_SK_SJ_SK_NS1E_6fusion15FusionCallbacksIS1I_NS1O_17LinCombPerRowBiasISJ_fSJ_SJ_fLi8ELNS_15FloatRoundStyleE2EEES1J_S1N_JEEENS4_5SM1004TMEM4LOAD26SM100_TMEM_LOAD_32dp32b32xENS4_13SM90_TMA_LOADENS12_INS13_ILi2ELi4ELi3EEES16_NST_INS5_IJS17_S1L_EEENS5_IJS1L_SC_EEEEEEENS4_39AutoVectorizingCopyWithAssumedAlignmentILi128EEENS4_14SM90_TMA_STOREES23_S25_S25_EEEvvEEEEvNT_6ParamsE --------------------------
	.section	.nv.shared._ZN7cutlass13device_kernelINS_4gemm6kernel13GemmUniversalIN4cute5tupleIJiiiiEEENS1_10collective13CollectiveMmaINS1_35MainloopSm100TmaUmmaWarpSpecializedILi8ELi2ELi4ENS5_IJNS4_1CILi2EEENSA_ILi1EEESC_EEEEENS5_IJNSA_ILi256EEENSA_ILi128EEENSA_ILi64EEEEEENS_6half_tENS5_IJlSC_lEEESJ_SK_NS4_8TiledMMAINS4_8MMA_AtomIJNS4_26SM100_MMA_F16BF16_2x1SM_SSISJ_SJ_fLi256ELi128ELNS4_4UMMA5MajorE0ELSP_0ELNSO_7ScaleInE0ELSQ_0EEEEEENS4_6LayoutINS5_IJSC_SC_SC_EEENS5_IJNSA_ILi0EEESV_SV_EEEEENS5_IJNS4_10UnderscoreESY_SY_EEEEENS4_18SM100_TMA_2SM_LOADENS4_14ComposedLayoutINS4_7SwizzleILi3ELi4ELi3EEENS4_18smem_ptr_flag_bitsILi16EEENST_INS5_IJNSA_ILi8EEESH_EEENS5_IJSH_SC_EEEEEEEvNS4_8identityES11_S1B_vS1C_EENS_8epilogue10collective18CollectiveEpilogueINS1E_23Sm100TmaWarpSpecializedILi4ELi2ELi32ELb1ELb0EEEJNS5_IJSG_SG_SH_EEENS5_IJNST_ISG_SC_EENST_INSA_ILi32EEESC_EEEEESJ_SK_SJ_SK_NS1E_6fusion15FusionCallbacksIS1I_NS1O_17LinCombPerRowBiasISJ_fSJ_SJ_fLi8ELNS_15FloatRoundStyleE2EEES1J_S1N_JEEENS4_5SM1004TMEM4LOAD26SM100_TMEM_LOAD_32dp32b32xENS4_13SM90_TMA_LOADENS12_INS13_ILi2ELi4ELi3EEES16_NST_INS5_IJS17_S1L_EEENS5_IJS1L_SC_EEEEEEENS4_39AutoVectorizingCopyWithAssumedAlignmentILi128EEENS4_14SM90_TMA_STOREES23_S25_S25_EEEvvEEEEvNT_6ParamsE,"aw",@nobits
	.sectionflags	@""
	.align	16
	.zero		1024


//--------------------- .nv.shared.reserved.0     --------------------------
	.section	.nv.shared.reserved.0,"aw",@nobits
	.weak		__nv_reservedSMEM_offset_0_alias
	.size		__nv_reservedSMEM_offset_0_alias, 0, 64
	.other		__nv_reservedSMEM_offset_0_alias,@"STO_CUDA_RESERVED_SHARED STV_DEFAULT"
__nv_reservedSMEM_offset_0_alias:
	.zero		0
.nv.shared.reserved.0:
	.zero		64
	.weak		__nv_reservedSMEM_tcgen05_partition
	.type		__nv_reservedSMEM_tcgen05_partition,@object
	.size		__nv_reservedSMEM_tcgen05_partition,(.L_0 - __nv_reservedSMEM_tcgen05_partition)
__nv_reservedSMEM_tcgen05_partition:
	.zero		32
.L_0:


//--------------------- .nv.global                --------------------------
	.section	.nv.global,"aw",@nobits
.nv.global:
	.type		_ZN39_INTERNAL_0fddc47f_4_k_cu_85764aa1_28104cute1_E,@object
	.size		_ZN39_INTERNAL_0fddc47f_4_k_cu_85764aa1_28104cute1_E,(_ZN39_INTERNAL_0fddc47f_4_k_cu_85764aa1_28104cuda3std3__45__cpo6cbeginE - _ZN39_INTERNAL_0fddc47f_4_k_cu_85764aa1_28104cute1_E)
_ZN39_INTERNAL_0fddc47f_4_k_cu_85764aa1_28104cute1_E:
	.zero		1
	.type		_ZN39_INTERNAL_0fddc47f_4_k_cu_85764aa1_28104cuda3std3__45__cpo6cbeginE,@object
	.size		_ZN39_INTERNAL_0fddc47f_4_k_cu_85764aa1_28104cuda3std3__45__cpo6cbeginE,(_ZN39_INTERNAL_0fddc47f_4_k_cu_85764aa1_28104cuda3std3__48in_placeE - _ZN39_INTERNAL_0fddc47f_4_k_cu_85764aa1_28104cuda3std3__45__cpo6cbeginE)
_ZN39_INTERNAL_0fddc47f_4_k_cu_85764aa1_28104cuda3std3__45__cpo6cbeginE:
	.zero		1
	.type		_ZN39_INTERNAL_0fddc47f_4_k_cu_85764aa1_28104cuda3std3__48in_placeE,@object
	.size		_ZN39_INTERNAL_0fddc47f_4_k_cu_85764aa1_28104cuda3std3__48in_placeE,(_ZN39_INTERNAL_0fddc47f_4_k_cu_85764aa1_28104cuda3std6ranges3__45__cpo9iter_moveE - _ZN39_INTERNAL_0fddc47f_4_k_cu_85764aa1_28104cuda3std3__48in_placeE)
_ZN39_INTERNAL_0fddc47f_4_k_cu_85764aa1_28104cuda3std3__48in_placeE:
	.zero		1
	.type		_ZN39_INTERNAL_0fddc47f_4_k_cu_85764aa1_28104cuda3std6ranges3__45__cpo9iter_moveE,@object
	.size		_ZN39_INTERNAL_0fddc47f_4_k_cu_85764aa1_28104cuda3std6ranges3__45__cpo9iter_moveE,(_ZN39_INTERNAL_0fddc47f_4_k_cu_85764aa1_28104cuda3std3__45__cpo5beginE - _ZN39_INTERNAL_0fddc47f_4_k_cu_85764aa1_28104cuda3std6ranges3__45__cpo9iter_moveE)
_ZN39_INTERNAL_0fddc47f_4_k_cu_85764aa1_28104cuda3std6ranges3__45__cpo9iter_moveE:
	.zero		1
	.type		_ZN39_INTERNAL_0fddc47f_4_k_cu_85764aa1_28104cuda3std3__45__cpo5beginE,@object
	.size		_ZN39_INTERNAL_0fddc47f_4_k_cu_85764aa1_28104cuda3std3__45__cpo5beginE,(_ZN39_INTERNAL_0fddc47f_4_k_cu_85764aa1_28104cuda3std3__441_GLOBAL__N__0fddc47f_4_k_cu_85764aa1_28106ignoreE - _ZN39_INTERNAL_0fddc47f_4_k_cu_85764aa1_28104cuda3std3__45__cpo5beginE)
_ZN39_INTERNAL_0fddc47f_4_k_cu_85764aa1_28104cuda3std3__45__cpo5beginE:
	.zero		1
	.type		_ZN39_INTERNAL_0fddc47f_4_k_cu_85764aa1_28104cuda3std3__441_GLOBAL__N__0fddc47f_4_k_cu_85764aa1_28106ignoreE,@object
	.size		_ZN39_INTERNAL_0fddc47f_4_k_cu_85764aa1_28104cuda3std3__441_GLOBAL__N__0fddc47f_4_k_cu_85764aa1_28106ignoreE,(_ZN39_INTERNAL_0fddc47f_4_k_cu_85764aa1_28104cute7productE - _ZN39_INTERNAL_0fddc47f_4_k_cu_85764aa1_28104cuda3std3__441_GLOBAL__N__0fddc47f_4_k_cu_85764aa1_28106ignoreE)
_ZN39_INTERNAL_0fddc47f_4_k_cu_85764aa1_28104cuda3std3__441_GLOBAL__N__0fddc47f_4_k_cu_85764aa1_28106ignoreE:
	.zero		1
	.type		_ZN39_INTERNAL_0fddc47f_4_k_cu_85764aa1_28104cute7productE,@object
	.size		_ZN39_INTERNAL_0fddc47f_4_k_cu_85764aa1_28104cute7productE,(_ZN39_INTERNAL_0fddc47f_4_k_cu_85764aa1_28104cuda3std3__45__cpo3endE - _ZN39_INTERNAL_0fddc47f_4_k_cu_85764aa1_28104cute7productE)
_ZN39_INTERNAL_0fddc47f_4_k_cu_85764aa1_28104cute7productE:
	.zero		1
	.type		_ZN39_INTERNAL_0fddc47f_4_k_cu_85764aa1_28104cuda3std3__45__cpo3endE,@object
	.size		_ZN39_INTERNAL_0fddc47f_4_k_cu_85764aa1_28104cuda3std3__45__cpo3endE,(_ZN39_INTERNAL_0fddc47f_4_k_cu_85764aa1_28104cuda3std3__419piecewise_constructE - _ZN39_INTERNAL_0fddc47f_4_k_cu_85764aa1_28104cuda3std3__45__cpo3endE)
_ZN39_INTERNAL_0fddc47f_4_k_cu_85764aa1_28104cuda3std3__45__cpo3endE:
	.zero		1
	.type		_ZN39_INTERNAL_0fddc47f_4_k_cu_85764aa1_28104cuda3std3__419piecewise_constructE,@object
	.size		_ZN39_INTERNAL_0fddc47f_4_k_cu_85764aa1_28104cuda3std3__419piecewise_constructE,(_ZN39_INTERNAL_0fddc47f_4_k_cu_85764aa1_28104cuda3std3__45__cpo4cendE - _ZN39_INTERNAL_0fddc47f_4_k_cu_85764aa1_28104cuda3std3__419piecewise_constructE)
_ZN39_INTERNAL_0fddc47f_4_k_cu_85764aa1_28104cuda3std3__419piecewise_constructE:
	.zero		1
	.type		_ZN39_INTERNAL_0fddc47f_4_k_cu_85764aa1_28104cuda3std3__45__cpo4cendE,@object
	.size		_ZN39_INTERNAL_0fddc47f_4_k_cu_85764aa1_28104cuda3std3__45__cpo4cendE,(_ZN39_INTERNAL_0fddc47f_4_k_cu_85764aa1_28104cuda3std6ranges3__45__cpo4swapE - _ZN39_INTERNAL_0fddc47f_4_k_cu_85764aa1_28104cuda3std3__45__cpo4cendE)
_ZN39_INTERNAL_0fddc47f_4_k_cu_85764aa1_28104cuda3std3__45__cpo4cendE:
	.zero		1
	.type		_ZN39_INTERNAL_0fddc47f_4_k_cu_85764aa1_28104cuda3std6ranges3__45__cpo4swapE,@object
	.size		_ZN39_INTERNAL_0fddc47f_4_k_cu_85764aa1_28104cuda3std6ranges3__45__cpo4swapE,(.L_10 - _ZN39_INTERNAL_0fddc47f_4_k_cu_85764aa1_28104cuda3std6ranges3__45__cpo4swapE)
_ZN39_INTERNAL_0fddc47f_4_k_cu_85764aa1_28104cuda3std6ranges3__45__cpo4swapE:
	.zero		1
.L_10:


//--------------------- .nv.constant0._ZN7cutlass13device_kernelINS_4gemm6kernel13GemmUniversalIN4cute5tupleIJiiiiEEENS1_10collective13CollectiveMmaINS1_35MainloopSm100TmaUmmaWarpSpecializedILi8ELi2ELi4ENS5_IJNS4_1CILi2EEENSA_ILi1EEESC_EEEEENS5_IJNSA_ILi256EEENSA_ILi128EEENSA_ILi64EEEEEENS_6half_tENS5_IJlSC_lEEESJ_SK_NS4_8TiledMMAINS4_8MMA_AtomIJNS4_26SM100_MMA_F16BF16_2x1SM_SSISJ_SJ_fLi256ELi128ELNS4_4UMMA5MajorE0ELSP_0ELNSO_7ScaleInE0ELSQ_0EEEEEENS4_6LayoutINS5_IJSC_SC_SC_EEENS5_IJNSA_ILi0EEESV_SV_EEEEENS5_IJNS4_10UnderscoreESY_SY_EEEEENS4_18SM100_TMA_2SM_LOADENS4_14ComposedLayoutINS4_7SwizzleILi3ELi4ELi3EEENS4_18smem_ptr_flag_bitsILi16EEENST_INS5_IJNSA_ILi8EEESH_EEENS5_IJSH_SC_EEEEEEEvNS4_8identityES11_S1B_vS1C_EENS_8epilogue10collective18CollectiveEpilogueINS1E_23Sm100TmaWarpSpecializedILi4ELi2ELi32ELb1ELb0EEEJNS5_IJSG_SG_SH_EEENS5_IJNST_ISG_SC_EENST_INSA_ILi32EEESC_EEEEESJ_SK_SJ_SK_NS1E_6fusion15FusionCallbacksIS1I_NS1O_17LinCombPerRowBiasISJ_fSJ_SJ_fLi8ELNS_15FloatRoundStyleE2EEES1J_S1N_JEEENS4_5SM1004TMEM4LOAD26SM100_TMEM_LOAD_32dp32b32xENS4_13SM90_TMA_LOADENS12_INS13_ILi2ELi4ELi3EEES16_NST_INS5_IJS17_S1L_EEENS5_IJS1L_SC_EEEEEEENS4_39AutoVectorizingCopyWithAssumedAlignmentILi128EEENS4_14SM90_TMA_STOREES23_S25_S25_EEEvvEEEEvNT_6ParamsE --------------------------
	.section	.nv.constant0._ZN7cutlass13device_kernelINS_4gemm6kernel13GemmUniversalIN4cute5tupleIJiiiiEEENS1_10collective13CollectiveMmaINS1_35MainloopSm100TmaUmmaWarpSpecializedILi8ELi2ELi4ENS5_IJNS4_1CILi2EEENSA_ILi1EEESC_EEEEENS5_IJNSA_ILi256EEENSA_ILi128EEENSA_ILi64EEEEEENS_6half_tENS5_IJlSC_lEEESJ_SK_NS4_8TiledMMAINS4_8MMA_AtomIJNS4_26SM100_MMA_F16BF16_2x1SM_SSISJ_SJ_fLi256ELi128ELNS4_4UMMA5MajorE0ELSP_0ELNSO_7ScaleInE0ELSQ_0EEEEEENS4_6LayoutINS5_IJSC_SC_SC_EEENS5_IJNSA_ILi0EEESV_SV_EEEEENS5_IJNS4_10UnderscoreESY_SY_EEEEENS4_18SM100_TMA_2SM_LOADENS4_14ComposedLayoutINS4_7SwizzleILi3ELi4ELi3EEENS4_18smem_ptr_flag_bitsILi16EEENST_INS5_IJNSA_ILi8EEESH_EEENS5_IJSH_SC_EEEEEEEvNS4_8identityES11_S1B_vS1C_EENS_8epilogue10collective18CollectiveEpilogueINS1E_23Sm100TmaWarpSpecializedILi4ELi2ELi32ELb1ELb0EEEJNS5_IJSG_SG_SH_EEENS5_IJNST_ISG_SC_EENST_INSA_ILi32EEESC_EEEEESJ_SK_SJ_SK_NS1E_6fusion15FusionCallbacksIS1I_NS1O_17LinCombPerRowBiasISJ_fSJ_SJ_fLi8ELNS_15FloatRoundStyleE2EEES1J_S1N_JEEENS4_5SM1004TMEM4LOAD26SM100_TMEM_LOAD_32dp32b32xENS4_13SM90_TMA_LOADENS12_INS13_ILi2ELi4ELi3EEES16_NST_INS5_IJS17_S1L_EEENS5_IJS1L_SC_EEEEEEENS4_39AutoVectorizingCopyWithAssumedAlignmentILi128EEENS4_14SM90_TMA_STOREES23_S25_S25_EEEvvEEEEvNT_6ParamsE,"a",@progbits
	.sectionflags	@""
	.align	4
.nv.constant0._ZN7cutlass13device_kernelINS_4gemm6kernel13GemmUniversalIN4cute5tupleIJiiiiEEENS1_10collective13CollectiveMmaINS1_35MainloopSm100TmaUmmaWarpSpecializedILi8ELi2ELi4ENS5_IJNS4_1CILi2EEENSA_ILi1EEESC_EEEEENS5_IJNSA_ILi256EEENSA_ILi128EEENSA_ILi64EEEEEENS_6half_tENS5_IJlSC_lEEESJ_SK_NS4_8TiledMMAINS4_8MMA_AtomIJNS4_26SM100_MMA_F16BF16_2x1SM_SSISJ_SJ_fLi256ELi128ELNS4_4UMMA5MajorE0ELSP_0ELNSO_7ScaleInE0ELSQ_0EEEEEENS4_6LayoutINS5_IJSC_SC_SC_EEENS5_IJNSA_ILi0EEESV_SV_EEEEENS5_IJNS4_10UnderscoreESY_SY_EEEEENS4_18SM100_TMA_2SM_LOADENS4_14ComposedLayoutINS4_7SwizzleILi3ELi4ELi3EEENS4_18smem_ptr_flag_bitsILi16EEENST_INS5_IJNSA_ILi8EEESH_EEENS5_IJSH_SC_EEEEEEEvNS4_8identityES11_S1B_vS1C_EENS_8epilogue10collective18CollectiveEpilogueINS1E_23Sm100TmaWarpSpecializedILi4ELi2ELi32ELb1ELb0EEEJNS5_IJSG_SG_SH_EEENS5_IJNST_ISG_SC_EENST_INSA_ILi32EEESC_EEEEESJ_SK_SJ_SK_NS1E_6fusion15FusionCallbacksIS1I_NS1O_17LinCombPerRowBiasISJ_fSJ_SJ_fLi8ELNS_15FloatRoundStyleE2EEES1J_S1N_JEEENS4_5SM1004TMEM4LOAD26SM100_TMEM_LOAD_32dp32b32xENS4_13SM90_TMA_LOADENS12_INS13_ILi2ELi4ELi3EEES16_NST_INS5_IJS17_S1L_EEENS5_IJS1L_SC_EEEEEEENS4_39AutoVectorizingCopyWithAssumedAlignmentILi128EEENS4_14SM90_TMA_STOREES23_S25_S25_EEEvvEEEEvNT_6ParamsE:
	.zero		2944


//--------------------- SYMBOLS --------------------------

	.type		.nv.reservedSmem.offset0,@object
	.size		.nv.reservedSmem.offset0,0x4
	.type		.nv.reservedSmem.cap,@object
	.size		.nv.reservedSmem.cap,0x4
	.type		__assertfail,@function
